// auto-generated by cutlass_sweep.conv — config: {"arch": "sm_100", "cluster_m": 2, "cluster_n": 1, "conv_kind": "dgrad", "dtype": "e4m3", "ndim": 2, "tile_k": 64, "tile_m": 256, "tile_n": 128}
#include "cutlass/cutlass.h"
#include "cute/tensor.hpp"
#include "cutlass/kernel_hardware_info.hpp"
#include "cutlass/conv/convolution.h"
#include "cutlass/conv/dispatch_policy.hpp"
#include "cutlass/conv/collective/collective_builder.hpp"
#include "cutlass/conv/kernel/conv_universal.hpp"
#include "cutlass/conv/device/conv_universal_adapter.hpp"
#include "cutlass/epilogue/collective/collective_builder.hpp"

using namespace cute;
using Elem = cutlass::float_e4m3_t;
using Acc  = float;
using LayoutAB = cutlass::layout::TensorNHWC;
using LayoutC  = cutlass::layout::TensorNHWC;
constexpr auto ConvOp = cutlass::conv::Operator::kDgrad;
using TileShape    = Shape<_256, _128, Shape<_64>>;
using ClusterShape = Shape<_2, _1, _1>;

using CollectiveEpilogue = typename cutlass::epilogue::collective::CollectiveBuilder<
    cutlass::arch::Sm100, cutlass::arch::OpClassTensorOp,
    TileShape, ClusterShape,
    cutlass::epilogue::collective::EpilogueTileAuto,
    Acc, Acc,
    Elem, LayoutC, 128 / cutlass::sizeof_bits<Elem>::value,
    Elem, LayoutC, 128 / cutlass::sizeof_bits<Elem>::value,
    cutlass::epilogue::collective::EpilogueScheduleAuto
  >::CollectiveOp;

using CollectiveMainloop = typename cutlass::conv::collective::CollectiveBuilder<
    cutlass::arch::Sm100, cutlass::arch::OpClassTensorOp, ConvOp,
    Elem, LayoutAB, 128 / cutlass::sizeof_bits<Elem>::value,
    Elem, LayoutAB, 128 / cutlass::sizeof_bits<Elem>::value,
    Acc,
    TileShape, ClusterShape,
    cutlass::conv::collective::StageCountAutoCarveout<
        static_cast<int>(sizeof(typename CollectiveEpilogue::SharedStorage))>,
    cutlass::conv::collective::KernelScheduleAuto
  >::CollectiveOp;

using ProblemShape = cutlass::conv::ConvProblemShape<
    ConvOp, CollectiveMainloop::DispatchPolicy::NumSpatialDimensions>;
using ConvKernel = cutlass::conv::kernel::ConvUniversal<
    ProblemShape, CollectiveMainloop, CollectiveEpilogue>;
using Conv = cutlass::conv::device::ConvUniversalAdapter<ConvKernel>;

auto* _anchor = &cutlass::device_kernel<ConvKernel>;


// ===== COMPILED SASS (sm_100a) =====

	.target	sm_100a

	.elftype	@"ET_EXEC"


//--------------------- .note.nv.tkinfo           --------------------------
	.section	.note.nv.tkinfo,"",@"SHT_NOTE"
	.sectionflags	@"SHF_NOTE_NV_TKINFO"
	.tkinfo
        /*0018*/ 	.word	0x00000002
        /*0030*/ 	.string	""
        /*0030*/ 	.string	"ptxas"
        /*0030*/ 	.string	"Cuda compilation tools, release 13.0, V13.0.88"
        /*0030*/ 	.string	"Build cuda_13.0.r13.0/compiler.36424714_0"
        /*0030*/ 	.string	"-arch sm_100a -m 64 "



//--------------------- .note.nv.cuinfo           --------------------------
	.section	.note.nv.cuinfo,"",@"SHT_NOTE"
	.sectionflags	@"SHF_NOTE_NV_CUINFO"
        /*0018*/ 	.short	0x0002
        /*001a*/ 	.short	0x0064
        /*001c*/ 	.short	0x0082
	.zero		2


//--------------------- .nv.info                  --------------------------
	.section	.nv.info,"",@"SHT_CUDA_INFO"
	.align	4


	//----- nvinfo : EIATTR_REGCOUNT
	.align		4
        /*0000*/ 	.byte	0x04, 0x2f
        /*0002*/ 	.short	(.L_19 - .L_18)
	.align		4
.L_18:
        /*0004*/ 	.word	index@(_ZN7cutlass13device_kernelINS_4conv6kernel13ConvUniversalINS1_16ConvProblemShapeILNS1_8OperatorE1ELi2EEENS1_10collective14CollectiveConvINS1_47MainloopSm100TmaUmmaWarpSpecializedImplicitGemmILS5_1ELi16ELi2ELi1ELi2EN4cute5tupleIJNSA_1CILi2EEENSC_ILi1EEESE_EEEEENSB_IJNSC_ILi256EEENSC_ILi128EEENSB_IJNSC_ILi64EEEEEEEEENS_12float_e4m3_tESM_NSA_8TiledMMAINSA_8MMA_AtomIJNSA_10MMA_TraitsINSA_25SM100_MMA_F8F6F4_2x1SM_SSEJSM_SM_fSH_SI_NSA_17integral_constantINSA_4UMMA5MajorELST_0EEENSR_IST_LST_1EEENSR_INSS_7ScaleInELSW_0EEESX_EEEEEENSA_6LayoutINSB_IJSE_SE_SE_EEENSB_IJNSC_ILi0EEES12_S12_EEEEENSB_IJNSA_10UnderscoreES15_S15_EEEEENS7_6detail27Sm100ImplicitGemmTileTraitsINSA_25SM100_TMA_2SM_LOAD_IM2COLENSA_14ComposedLayoutINSA_7SwizzleILi2ELi4ELi3EEENSA_18smem_ptr_flag_bitsILi8EEENS10_INSB_IJNSC_ILi8EEESJ_EEENSB_IJSJ_SE_EEEEEEEvEENS19_INSA_18SM100_TMA_2SM_LOADENS1B_IS1D_S1F_NS10_INSB_IJSJ_S1G_EEENSB_IJSE_SJ_EEEEEEEvEEEENS_8epilogue10collective18CollectiveEpilogueINS1T_23Sm100TmaWarpSpecializedILi2ELi2ELi64ELb0ELb0EEEJNSB_IJSI_SI_SK_EEENSB_IJNS10_ISI_SE_EENS10_ISJ_SE_EEEEESM_NSB_IJNSB_IJlllEEESE_S12_EEESM_S23_NS1T_6fusion15FusionCallbacksIS1X_NS24_17LinearCombinationISM_fSM_fLNS_15FloatRoundStyleE2EEES1Y_S21_JEEENSA_5SM1004TMEM4LOAD26SM100_TMEM_LOAD_32dp32b64xENSA_20SM90_TMA_LOAD_IM2COLES1K_NSA_39AutoVectorizingCopyWithAssumedAlignmentILi128EEENSA_21SM90_TMA_STORE_IM2COLES1K_S2G_S2G_EEEvvEEEEvNT_6ParamsE)
        /*0008*/ 	.word	0x000000d1


	//----- nvinfo : EIATTR_FRAME_SIZE
	.align		4
.L_19:
        /*000c*/ 	.byte	0x04, 0x11
        /*000e*/ 	.short	(.L_21 - .L_20)
	.align		4
.L_20:
        /*0010*/ 	.word	index@($__internal_2_$__cuda_sm10x_tcgen05_guardrail_trap_unallocated_columns_being_dealloced)
        /*0014*/ 	.word	0x00000008


	//----- nvinfo : EIATTR_FRAME_SIZE
	.align		4
.L_21:
        /*0018*/ 	.byte	0x04, 0x11
        /*001a*/ 	.short	(.L_23 - .L_22)
	.align		4
.L_22:
        /*001c*/ 	.word	index@($__internal_1_$__cuda_sm10x_tcgen05_guardrail_trap_phase_invalid_during_alloc)
        /*0020*/ 	.word	0x00000008


	//----- nvinfo : EIATTR_FRAME_SIZE
	.align		4
.L_23:
        /*0024*/ 	.byte	0x04, 0x11
        /*0026*/ 	.short	(.L_25 - .L_24)
	.align		4
.L_24:
        /*0028*/ 	.word	index@($__internal_0_$__cuda_sm10x_tcgen05_guardrail_trap_col_being_dealloced_not_returned_by_alloc)
        /*002c*/ 	.word	0x00000008


	//----- nvinfo : EIATTR_FRAME_SIZE
	.align		4
.L_25:
        /*0030*/ 	.byte	0x04, 0x11
        /*0032*/ 	.short	(.L_27 - .L_26)
	.align		4
.L_26:
        /*0034*/ 	.word	index@(_ZN7cutlass13device_kernelINS_4conv6kernel13ConvUniversalINS1_16ConvProblemShapeILNS1_8OperatorE1ELi2EEENS1_10collective14CollectiveConvINS1_47MainloopSm100TmaUmmaWarpSpecializedImplicitGemmILS5_1ELi16ELi2ELi1ELi2EN4cute5tupleIJNSA_1CILi2EEENSC_ILi1EEESE_EEEEENSB_IJNSC_ILi256EEENSC_ILi128EEENSB_IJNSC_ILi64EEEEEEEEENS_12float_e4m3_tESM_NSA_8TiledMMAINSA_8MMA_AtomIJNSA_10MMA_TraitsINSA_25SM100_MMA_F8F6F4_2x1SM_SSEJSM_SM_fSH_SI_NSA_17integral_constantINSA_4UMMA5MajorELST_0EEENSR_IST_LST_1EEENSR_INSS_7ScaleInELSW_0EEESX_EEEEEENSA_6LayoutINSB_IJSE_SE_SE_EEENSB_IJNSC_ILi0EEES12_S12_EEEEENSB_IJNSA_10UnderscoreES15_S15_EEEEENS7_6detail27Sm100ImplicitGemmTileTraitsINSA_25SM100_TMA_2SM_LOAD_IM2COLENSA_14ComposedLayoutINSA_7SwizzleILi2ELi4ELi3EEENSA_18smem_ptr_flag_bitsILi8EEENS10_INSB_IJNSC_ILi8EEESJ_EEENSB_IJSJ_SE_EEEEEEEvEENS19_INSA_18SM100_TMA_2SM_LOADENS1B_IS1D_S1F_NS10_INSB_IJSJ_S1G_EEENSB_IJSE_SJ_EEEEEEEvEEEENS_8epilogue10collective18CollectiveEpilogueINS1T_23Sm100TmaWarpSpecializedILi2ELi2ELi64ELb0ELb0EEEJNSB_IJSI_SI_SK_EEENSB_IJNS10_ISI_SE_EENS10_ISJ_SE_EEEEESM_NSB_IJNSB_IJlllEEESE_S12_EEESM_S23_NS1T_6fusion15FusionCallbacksIS1X_NS24_17LinearCombinationISM_fSM_fLNS_15FloatRoundStyleE2EEES1Y_S21_JEEENSA_5SM1004TMEM4LOAD26SM100_TMEM_LOAD_32dp32b64xENSA_20SM90_TMA_LOAD_IM2COLES1K_NSA_39AutoVectorizingCopyWithAssumedAlignmentILi128EEENSA_21SM90_TMA_STORE_IM2COLES1K_S2G_S2G_EEEvvEEEEvNT_6ParamsE)
        /*0038*/ 	.word	0x00000008


	//----- nvinfo : EIATTR_MIN_STACK_SIZE
	.align		4
.L_27:
        /*003c*/ 	.byte	0x04, 0x12
        /*003e*/ 	.short	(.L_29 - .L_28)
	.align		4
.L_28:
        /*0040*/ 	.word	index@(_ZN7cutlass13device_kernelINS_4conv6kernel13ConvUniversalINS1_16ConvProblemShapeILNS1_8OperatorE1ELi2EEENS1_10collective14CollectiveConvINS1_47MainloopSm100TmaUmmaWarpSpecializedImplicitGemmILS5_1ELi16ELi2ELi1ELi2EN4cute5tupleIJNSA_1CILi2EEENSC_ILi1EEESE_EEEEENSB_IJNSC_ILi256EEENSC_ILi128EEENSB_IJNSC_ILi64EEEEEEEEENS_12float_e4m3_tESM_NSA_8TiledMMAINSA_8MMA_AtomIJNSA_10MMA_TraitsINSA_25SM100_MMA_F8F6F4_2x1SM_SSEJSM_SM_fSH_SI_NSA_17integral_constantINSA_4UMMA5MajorELST_0EEENSR_IST_LST_1EEENSR_INSS_7ScaleInELSW_0EEESX_EEEEEENSA_6LayoutINSB_IJSE_SE_SE_EEENSB_IJNSC_ILi0EEES12_S12_EEEEENSB_IJNSA_10UnderscoreES15_S15_EEEEENS7_6detail27Sm100ImplicitGemmTileTraitsINSA_25SM100_TMA_2SM_LOAD_IM2COLENSA_14ComposedLayoutINSA_7SwizzleILi2ELi4ELi3EEENSA_18smem_ptr_flag_bitsILi8EEENS10_INSB_IJNSC_ILi8EEESJ_EEENSB_IJSJ_SE_EEEEEEEvEENS19_INSA_18SM100_TMA_2SM_LOADENS1B_IS1D_S1F_NS10_INSB_IJSJ_S1G_EEENSB_IJSE_SJ_EEEEEEEvEEEENS_8epilogue10collective18CollectiveEpilogueINS1T_23Sm100TmaWarpSpecializedILi2ELi2ELi64ELb0ELb0EEEJNSB_IJSI_SI_SK_EEENSB_IJNS10_ISI_SE_EENS10_ISJ_SE_EEEEESM_NSB_IJNSB_IJlllEEESE_S12_EEESM_S23_NS1T_6fusion15FusionCallbacksIS1X_NS24_17LinearCombinationISM_fSM_fLNS_15FloatRoundStyleE2EEES1Y_S21_JEEENSA_5SM1004TMEM4LOAD26SM100_TMEM_LOAD_32dp32b64xENSA_20SM90_TMA_LOAD_IM2COLES1K_NSA_39AutoVectorizingCopyWithAssumedAlignmentILi128EEENSA_21SM90_TMA_STORE_IM2COLES1K_S2G_S2G_EEEvvEEEEvNT_6ParamsE)
        /*0044*/ 	.word	0x00000008
.L_29:


//--------------------- .nv.compat                --------------------------
	.section	.nv.compat,"",@"SHT_CUDA_COMPAT_INFO"
	.align	4
        /*0000*/ 	.byte	0x02, 0x09, 0x01, 0x00, 0x02, 0x02, 0x02, 0x00, 0x02, 0x05, 0x05, 0x00, 0x03, 0x07, 0x01, 0x01
        /*0010*/ 	.byte	0x02, 0x03, 0x01, 0x00, 0x02, 0x06, 0x01, 0x00, 0x04, 0x0b, 0x08, 0x00, 0x09, 0x00, 0x00, 0x00
        /*0020*/ 	.byte	0x00, 0x00, 0x00, 0x00


//--------------------- .nv.info._ZN7cutlass13device_kernelINS_4conv6kernel13ConvUniversalINS1_16ConvProblemShapeILNS1_8OperatorE1ELi2EEENS1_10collective14CollectiveConvINS1_47MainloopSm100TmaUmmaWarpSpecializedImplicitGemmILS5_1ELi16ELi2ELi1ELi2EN4cute5tupleIJNSA_1CILi2EEENSC_ILi1EEESE_EEEEENSB_IJNSC_ILi256EEENSC_ILi128EEENSB_IJNSC_ILi64EEEEEEEEENS_12float_e4m3_tESM_NSA_8TiledMMAINSA_8MMA_AtomIJNSA_10MMA_TraitsINSA_25SM100_MMA_F8F6F4_2x1SM_SSEJSM_SM_fSH_SI_NSA_17integral_constantINSA_4UMMA5MajorELST_0EEENSR_IST_LST_1EEENSR_INSS_7ScaleInELSW_0EEESX_EEEEEENSA_6LayoutINSB_IJSE_SE_SE_EEENSB_IJNSC_ILi0EEES12_S12_EEEEENSB_IJNSA_10UnderscoreES15_S15_EEEEENS7_6detail27Sm100ImplicitGemmTileTraitsINSA_25SM100_TMA_2SM_LOAD_IM2COLENSA_14ComposedLayoutINSA_7SwizzleILi2ELi4ELi3EEENSA_18smem_ptr_flag_bitsILi8EEENS10_INSB_IJNSC_ILi8EEESJ_EEENSB_IJSJ_SE_EEEEEEEvEENS19_INSA_18SM100_TMA_2SM_LOADENS1B_IS1D_S1F_NS10_INSB_IJSJ_S1G_EEENSB_IJSE_SJ_EEEEEEEvEEEENS_8epilogue10collective18CollectiveEpilogueINS1T_23Sm100TmaWarpSpecializedILi2ELi2ELi64ELb0ELb0EEEJNSB_IJSI_SI_SK_EEENSB_IJNS10_ISI_SE_EENS10_ISJ_SE_EEEEESM_NSB_IJNSB_IJlllEEESE_S12_EEESM_S23_NS1T_6fusion15FusionCallbacksIS1X_NS24_17LinearCombinationISM_fSM_fLNS_15FloatRoundStyleE2EEES1Y_S21_JEEENSA_5SM1004TMEM4LOAD26SM100_TMEM_LOAD_32dp32b64xENSA_20SM90_TMA_LOAD_IM2COLES1K_NSA_39AutoVectorizingCopyWithAssumedAlignmentILi128EEENSA_21SM90_TMA_STORE_IM2COLES1K_S2G_S2G_EEEvvEEEEvNT_6ParamsE --------------------------
	.section	.nv.info._ZN7cutlass13device_kernelINS_4conv6kernel13ConvUniversalINS1_16ConvProblemShapeILNS1_8OperatorE1ELi2EEENS1_10collective14CollectiveConvINS1_47MainloopSm100TmaUmmaWarpSpecializedImplicitGemmILS5_1ELi16ELi2ELi1ELi2EN4cute5tupleIJNSA_1CILi2EEENSC_ILi1EEESE_EEEEENSB_IJNSC_ILi256EEENSC_ILi128EEENSB_IJNSC_ILi64EEEEEEEEENS_12float_e4m3_tESM_NSA_8TiledMMAINSA_8MMA_AtomIJNSA_10MMA_TraitsINSA_25SM100_MMA_F8F6F4_2x1SM_SSEJSM_SM_fSH_SI_NSA_17integral_constantINSA_4UMMA5MajorELST_0EEENSR_IST_LST_1EEENSR_INSS_7ScaleInELSW_0EEESX_EEEEEENSA_6LayoutINSB_IJSE_SE_SE_EEENSB_IJNSC_ILi0EEES12_S12_EEEEENSB_IJNSA_10UnderscoreES15_S15_EEEEENS7_6detail27Sm100ImplicitGemmTileTraitsINSA_25SM100_TMA_2SM_LOAD_IM2COLENSA_14ComposedLayoutINSA_7SwizzleILi2ELi4ELi3EEENSA_18smem_ptr_flag_bitsILi8EEENS10_INSB_IJNSC_ILi8EEESJ_EEENSB_IJSJ_SE_EEEEEEEvEENS19_INSA_18SM100_TMA_2SM_LOADENS1B_IS1D_S1F_NS10_INSB_IJSJ_S1G_EEENSB_IJSE_SJ_EEEEEEEvEEEENS_8epilogue10collective18CollectiveEpilogueINS1T_23Sm100TmaWarpSpecializedILi2ELi2ELi64ELb0ELb0EEEJNSB_IJSI_SI_SK_EEENSB_IJNS10_ISI_SE_EENS10_ISJ_SE_EEEEESM_NSB_IJNSB_IJlllEEESE_S12_EEESM_S23_NS1T_6fusion15FusionCallbacksIS1X_NS24_17LinearCombinationISM_fSM_fLNS_15FloatRoundStyleE2EEES1Y_S21_JEEENSA_5SM1004TMEM4LOAD26SM100_TMEM_LOAD_32dp32b64xENSA_20SM90_TMA_LOAD_IM2COLES1K_NSA_39AutoVectorizingCopyWithAssumedAlignmentILi128EEENSA_21SM90_TMA_STORE_IM2COLES1K_S2G_S2G_EEEvvEEEEvNT_6ParamsE,"",@"SHT_CUDA_INFO"
	.sectionflags	@""
	.align	4


	//----- nvinfo : EIATTR_CUDA_API_VERSION
	.align		4
        /*0000*/ 	.byte	0x04, 0x37
        /*0002*/ 	.short	(.L_31 - .L_30)
.L_30:
        /*0004*/ 	.word	0x00000082


	//----- nvinfo : EIATTR_KPARAM_INFO
	.align		4
.L_31:
        /*0008*/ 	.byte	0x04, 0x17
        /*000a*/ 	.short	(.L_33 - .L_32)
.L_32:
        /*000c*/ 	.word	0x00000000
        /*0010*/ 	.short	0x0000
        /*0012*/ 	.short	0x0000
        /*0014*/ 	.byte	0x00, 0xf0, 0x01, 0x20


	//----- nvinfo : EIATTR_AT_ENTRY_FRAGMENTS
	.align		4
.L_33:
        /*0018*/ 	.byte	0x04, 0x4f
        /*001a*/ 	.short	(.L_35 - .L_34)


	//   ....[0]....
.L_34:
        /*001c*/ 	.word	0x00000007


	//----- nvinfo : EIATTR_RESERVED_SMEM_USED
	.align		4
.L_35:
        /*0020*/ 	.byte	0x01, 0x41
	.zero		2


	//----- nvinfo : EIATTR_SPARSE_MMA_MASK
	.align		4
        /*0024*/ 	.byte	0x03, 0x50
        /*0026*/ 	.short	0x0000


	//----- nvinfo : EIATTR_TCGEN05_2CTA_USED
	.align		4
        /*0028*/ 	.byte	0x01, 0x52
	.zero		2


	//----- nvinfo : EIATTR_MAXREG_COUNT
	.align		4
        /*002c*/ 	.byte	0x03, 0x1b
        /*002e*/ 	.short	0x00ff


	//----- nvinfo : EIATTR_NUM_BARRIERS
	.align		4
        /*0030*/ 	.byte	0x02, 0x4c
        /*0032*/ 	.byte	0x07
	.zero		1


	//----- nvinfo : EIATTR_EXTERNS
	.align		4
        /*0034*/ 	.byte	0x04, 0x0f
        /*0036*/ 	.short	(.L_37 - .L_36)


	//   ....[0]....
	.align		4
.L_36:
        /*0038*/ 	.word	index@(__assertfail)


	//----- nvinfo : EIATTR_MERCURY_ISA_VERSION
	.align		4
.L_37:
        /*003c*/ 	.byte	0x03, 0x5f
        /*003e*/ 	.short	0x0101


	//----- nvinfo : EIATTR_INT_WARP_WIDE_INSTR_OFFSETS
	.align		4
        /*0040*/ 	.byte	0x04, 0x31
        /*0042*/ 	.short	(.L_39 - .L_38)


	//   ....[0]....
.L_38:
        /*0044*/ 	.word	0x00000d60


	//   ....[1]....
        /*0048*/ 	.word	0x00000e00


	//   ....[2]....
        /*004c*/ 	.word	0x00004900


	//   ....[3]....
        /*0050*/ 	.word	0x00004920


	//   ....[4]....
        /*0054*/ 	.word	0x00004950


	//   ....[5]....
        /*0058*/ 	.word	0x000055b0


	//   ....[6]....
        /*005c*/ 	.word	0x00005650


	//   ....[7]....
        /*0060*/ 	.word	0x00005710


	//   ....[8]....
        /*0064*/ 	.word	0x00005810


	//----- nvinfo : EIATTR_COOP_GROUP_MASK_REGIDS
	.align		4
.L_39:
        /*0068*/ 	.byte	0x04, 0x29
        /*006a*/ 	.short	(.L_41 - .L_40)


	//   ....[0]....
.L_40:
        /*006c*/ 	.word	0xffffffff


	//   ....[1]....
        /*0070*/ 	.word	0xffffffff


	//   ....[2]....
        /*0074*/ 	.word	0xffffffff


	//   ....[3]....
        /*0078*/ 	.word	0xffffffff


	//   ....[4]....
        /*007c*/ 	.word	0xffffffff


	//   ....[5]....
        /*0080*/ 	.word	0xffffffff


	//   ....[6]....
        /*0084*/ 	.word	0xffffffff


	//   ....[7]....
        /*0088*/ 	.word	0xffffffff


	//   ....[8]....
        /*008c*/ 	.word	0xffffffff


	//   ....[9]....
        /*0090*/ 	.word	0xffffffff


	//   ....[10]....
        /*0094*/ 	.word	0xffffffff


	//   ....[11]....
        /*0098*/ 	.word	0xffffffff


	//   ....[12]....
        /*009c*/ 	.word	0xffffffff


	//----- nvinfo : EIATTR_COOP_GROUP_INSTR_OFFSETS
	.align		4
.L_41:
        /*00a0*/ 	.byte	0x04, 0x28
        /*00a2*/ 	.short	(.L_43 - .L_42)


	//   ....[0]....
.L_42:
        /*00a4*/ 	.word	0x000000d0


	//   ....[1]....
        /*00a8*/ 	.word	0x00000540


	//   ....[2]....
        /*00ac*/ 	.word	0x00000880


	//   ....[3]....
        /*00b0*/ 	.word	0x000009d0


	//   ....[4]....
        /*00b4*/ 	.word	0x00000ac0


	//   ....[5]....
        /*00b8*/ 	.word	0x00000c00


	//   ....[6]....
        /*00bc*/ 	.word	0x00000e80


	//   ....[7]....
        /*00c0*/ 	.word	0x00002540


	//   ....[8]....
        /*00c4*/ 	.word	0x000038e0


	//   ....[9]....
        /*00c8*/ 	.word	0x00003db0


	//   ....[10]....
        /*00cc*/ 	.word	0x00003de0


	//   ....[11]....
        /*00d0*/ 	.word	0x00004820


	//   ....[12]....
        /*00d4*/ 	.word	0x00004a20


	//----- nvinfo : EIATTR_VRC_CTA_INIT_COUNT
	.align		4
.L_43:
        /*00d8*/ 	.byte	0x02, 0x4a
        /*00da*/ 	.byte	0x80
	.zero		1


	//----- nvinfo : EIATTR_SYSCALL_OFFSETS
	.align		4
        /*00dc*/ 	.byte	0x04, 0x46
        /*00de*/ 	.short	(.L_45 - .L_44)


	//   ....[0]....
.L_44:
        /*00e0*/ 	.word	0x00006440


	//   ....[1]....
        /*00e4*/ 	.word	0x00006580


	//   ....[2]....
        /*00e8*/ 	.word	0x00006fb0


	//   ....[3]....
        /*00ec*/ 	.word	0x000085e0


	//----- nvinfo : EIATTR_MBARRIER_INSTR_OFFSETS
	.align		4
.L_45:
        /*00f0*/ 	.byte	0x04, 0x39
        /*00f2*/ 	.short	(.L_47 - .L_46)


	//   ....[0]....
.L_46:
        /*00f4*/ 	.word	0x00000660
        /*00f8*/ 	.word	0x000000ff
        /*00fc*/ 	.word	0x00000000
        /*0100*/ 	.short	0x0100
        /*0102*/ 	.byte	0x04
	.zero		1


	//   ....[1]....
        /*0104*/ 	.word	0x00000670
        /*0108*/ 	.word	0x000000ff
        /*010c*/ 	.word	0x00000080
        /*0110*/ 	.short	0x0100
        /*0112*/ 	.byte	0x04
	.zero		1


	//   ....[2]....
        /*0114*/ 	.word	0x00000680
        /*0118*/ 	.word	0x000000ff
        /*011c*/ 	.word	0x00000008
        /*0120*/ 	.short	0x0100
        /*0122*/ 	.byte	0x04
	.zero		1


	//   ....[3]....
        /*0124*/ 	.word	0x00000690
        /*0128*/ 	.word	0x000000ff
        /*012c*/ 	.word	0x00000088
        /*0130*/ 	.short	0x0100
        /*0132*/ 	.byte	0x04
	.zero		1


	//   ....[4]....
        /*0134*/ 	.word	0x000006a0
        /*0138*/ 	.word	0x000000ff
        /*013c*/ 	.word	0x00000010
        /*0140*/ 	.short	0x0100
        /*0142*/ 	.byte	0x04
	.zero		1


	//   ....[5]....
        /*0144*/ 	.word	0x000006b0
        /*0148*/ 	.word	0x000000ff
        /*014c*/ 	.word	0x00000090
        /*0150*/ 	.short	0x0100
        /*0152*/ 	.byte	0x04
	.zero		1


	//   ....[6]....
        /*0154*/ 	.word	0x000006c0
        /*0158*/ 	.word	0x000000ff
        /*015c*/ 	.word	0x00000018
        /*0160*/ 	.short	0x0100
        /*0162*/ 	.byte	0x04
	.zero		1


	//   ....[7]....
        /*0164*/ 	.word	0x000006d0
        /*0168*/ 	.word	0x000000ff
        /*016c*/ 	.word	0x00000098
        /*0170*/ 	.short	0x0100
        /*0172*/ 	.byte	0x04
	.zero		1


	//   ....[8]....
        /*0174*/ 	.word	0x000006e0
        /*0178*/ 	.word	0x000000ff
        /*017c*/ 	.word	0x00000020
        /*0180*/ 	.short	0x0100
        /*0182*/ 	.byte	0x04
	.zero		1


	//   ....[9]....
        /*0184*/ 	.word	0x000006f0
        /*0188*/ 	.word	0x000000ff
        /*018c*/ 	.word	0x000000a0
        /*0190*/ 	.short	0x0100
        /*0192*/ 	.byte	0x04
	.zero		1


	//   ....[10]....
        /*0194*/ 	.word	0x00000700
        /*0198*/ 	.word	0x000000ff
        /*019c*/ 	.word	0x00000028
        /*01a0*/ 	.short	0x0100
        /*01a2*/ 	.byte	0x04
	.zero		1


	//   ....[11]....
        /*01a4*/ 	.word	0x00000710
        /*01a8*/ 	.word	0x000000ff
        /*01ac*/ 	.word	0x000000a8
        /*01b0*/ 	.short	0x0100
        /*01b2*/ 	.byte	0x04
	.zero		1


	//   ....[12]....
        /*01b4*/ 	.word	0x00000720
        /*01b8*/ 	.word	0x000000ff
        /*01bc*/ 	.word	0x00000030
        /*01c0*/ 	.short	0x0100
        /*01c2*/ 	.byte	0x04
	.zero		1


	//   ....[13]....
        /*01c4*/ 	.word	0x00000730
        /*01c8*/ 	.word	0x000000ff
        /*01cc*/ 	.word	0x000000b0
        /*01d0*/ 	.short	0x0100
        /*01d2*/ 	.byte	0x04
	.zero		1


	//   ....[14]....
        /*01d4*/ 	.word	0x00000740
        /*01d8*/ 	.word	0x000000ff
        /*01dc*/ 	.word	0x00000038
        /*01e0*/ 	.short	0x0100
        /*01e2*/ 	.byte	0x04
	.zero		1


	//   ....[15]....
        /*01e4*/ 	.word	0x00000750
        /*01e8*/ 	.word	0x000000ff
        /*01ec*/ 	.word	0x000000b8
        /*01f0*/ 	.short	0x0100
        /*01f2*/ 	.byte	0x04
	.zero		1


	//   ....[16]....
        /*01f4*/ 	.word	0x00000760
        /*01f8*/ 	.word	0x000000ff
        /*01fc*/ 	.word	0x00000040
        /*0200*/ 	.short	0x0100
        /*0202*/ 	.byte	0x04
	.zero		1


	//   ....[17]....
        /*0204*/ 	.word	0x00000770
        /*0208*/ 	.word	0x000000ff
        /*020c*/ 	.word	0x000000c0
        /*0210*/ 	.short	0x0100
        /*0212*/ 	.byte	0x04
	.zero		1


	//   ....[18]....
        /*0214*/ 	.word	0x00000780
        /*0218*/ 	.word	0x000000ff
        /*021c*/ 	.word	0x00000048
        /*0220*/ 	.short	0x0100
        /*0222*/ 	.byte	0x04
	.zero		1


	//   ....[19]....
        /*0224*/ 	.word	0x00000790
        /*0228*/ 	.word	0x000000ff
        /*022c*/ 	.word	0x000000c8
        /*0230*/ 	.short	0x0100
        /*0232*/ 	.byte	0x04
	.zero		1


	//   ....[20]....
        /*0234*/ 	.word	0x000007a0
        /*0238*/ 	.word	0x000000ff
        /*023c*/ 	.word	0x00000050
        /*0240*/ 	.short	0x0100
        /*0242*/ 	.byte	0x04
	.zero		1


	//   ....[21]....
        /*0244*/ 	.word	0x000007b0
        /*0248*/ 	.word	0x000000ff
        /*024c*/ 	.word	0x000000d0
        /*0250*/ 	.short	0x0100
        /*0252*/ 	.byte	0x04
	.zero		1


	//   ....[22]....
        /*0254*/ 	.word	0x000007c0
        /*0258*/ 	.word	0x000000ff
        /*025c*/ 	.word	0x00000058
        /*0260*/ 	.short	0x0100
        /*0262*/ 	.byte	0x04
	.zero		1


	//   ....[23]....
        /*0264*/ 	.word	0x000007d0
        /*0268*/ 	.word	0x000000ff
        /*026c*/ 	.word	0x000000d8
        /*0270*/ 	.short	0x0100
        /*0272*/ 	.byte	0x04
	.zero		1


	//   ....[24]....
        /*0274*/ 	.word	0x000007e0
        /*0278*/ 	.word	0x000000ff
        /*027c*/ 	.word	0x00000060
        /*0280*/ 	.short	0x0100
        /*0282*/ 	.byte	0x04
	.zero		1


	//   ....[25]....
        /*0284*/ 	.word	0x000007f0
        /*0288*/ 	.word	0x000000ff
        /*028c*/ 	.word	0x000000e0
        /*0290*/ 	.short	0x0100
        /*0292*/ 	.byte	0x04
	.zero		1


	//   ....[26]....
        /*0294*/ 	.word	0x00000800
        /*0298*/ 	.word	0x000000ff
        /*029c*/ 	.word	0x00000068
        /*02a0*/ 	.short	0x0100
        /*02a2*/ 	.byte	0x04
	.zero		1


	//   ....[27]....
        /*02a4*/ 	.word	0x00000810
        /*02a8*/ 	.word	0x000000ff
        /*02ac*/ 	.word	0x000000e8
        /*02b0*/ 	.short	0x0100
        /*02b2*/ 	.byte	0x04
	.zero		1


	//   ....[28]....
        /*02b4*/ 	.word	0x00000820
        /*02b8*/ 	.word	0x000000ff
        /*02bc*/ 	.word	0x00000070
        /*02c0*/ 	.short	0x0100
        /*02c2*/ 	.byte	0x04
	.zero		1


	//   ....[29]....
        /*02c4*/ 	.word	0x00000830
        /*02c8*/ 	.word	0x000000ff
        /*02cc*/ 	.word	0x000000f0
        /*02d0*/ 	.short	0x0100
        /*02d2*/ 	.byte	0x04
	.zero		1


	//   ....[30]....
        /*02d4*/ 	.word	0x00000840
        /*02d8*/ 	.word	0x000000ff
        /*02dc*/ 	.word	0x00000078
        /*02e0*/ 	.short	0x0100
        /*02e2*/ 	.byte	0x04
	.zero		1


	//   ....[31]....
        /*02e4*/ 	.word	0x00000850
        /*02e8*/ 	.word	0x000000ff
        /*02ec*/ 	.word	0x000000f8
        /*02f0*/ 	.short	0x0100
        /*02f2*/ 	.byte	0x04
	.zero		1


	//   ....[32]....
        /*02f4*/ 	.word	0x00000980
        /*02f8*/ 	.word	0x000000ff
        /*02fc*/ 	.word	0x00000100
        /*0300*/ 	.short	0x0100
        /*0302*/ 	.byte	0x04
	.zero		1


	//   ....[33]....
        /*0304*/ 	.word	0x00000990
        /*0308*/ 	.word	0x000000ff
        /*030c*/ 	.word	0x00000110
        /*0310*/ 	.short	0x0100
        /*0312*/ 	.byte	0x04
	.zero		1


	//   ....[34]....
        /*0314*/ 	.word	0x000009a0
        /*0318*/ 	.word	0x000000ff
        /*031c*/ 	.word	0x00000108
        /*0320*/ 	.short	0x0100
        /*0322*/ 	.byte	0x04
	.zero		1


	//   ....[35]....
        /*0324*/ 	.word	0x000009b0
        /*0328*/ 	.word	0x000000ff
        /*032c*/ 	.word	0x00000118
        /*0330*/ 	.short	0x0100
        /*0332*/ 	.byte	0x04
	.zero		1


	//   ....[36]....
        /*0334*/ 	.word	0x00000a90
        /*0338*/ 	.word	0x000000ff
        /*033c*/ 	.word	0x00000120
        /*0340*/ 	.short	0x0100
        /*0342*/ 	.byte	0x04
	.zero		1


	//   ....[37]....
        /*0344*/ 	.word	0x00000aa0
        /*0348*/ 	.word	0x000000ff
        /*034c*/ 	.word	0x00000128
        /*0350*/ 	.short	0x0100
        /*0352*/ 	.byte	0x04
	.zero		1


	//   ....[38]....
        /*0354*/ 	.word	0x00000bd0
        /*0358*/ 	.word	0x000000ff
        /*035c*/ 	.word	0x00000130
        /*0360*/ 	.short	0x0100
        /*0362*/ 	.byte	0x06
	.zero		1


	//   ....[39]....
        /*0364*/ 	.word	0x00000be0
        /*0368*/ 	.word	0x000000ff
        /*036c*/ 	.word	0x00000138
        /*0370*/ 	.short	0x0100
        /*0372*/ 	.byte	0x06
	.zero		1


	//   ....[40]....
        /*0374*/ 	.word	0x00000d10
        /*0378*/ 	.word	0x000000ff
        /*037c*/ 	.word	0x00000140
        /*0380*/ 	.short	0x0100
        /*0382*/ 	.byte	0x04
	.zero		1


	//   ....[41]....
        /*0384*/ 	.word	0x00000d20
        /*0388*/ 	.word	0x000000ff
        /*038c*/ 	.word	0x00000150
        /*0390*/ 	.short	0x0100
        /*0392*/ 	.byte	0x04
	.zero		1


	//   ....[42]....
        /*0394*/ 	.word	0x00000d30
        /*0398*/ 	.word	0x000000ff
        /*039c*/ 	.word	0x00000148
        /*03a0*/ 	.short	0x0100
        /*03a2*/ 	.byte	0x04
	.zero		1


	//   ....[43]....
        /*03a4*/ 	.word	0x00000d40
        /*03a8*/ 	.word	0x000000ff
        /*03ac*/ 	.word	0x00000158
        /*03b0*/ 	.short	0x0100
        /*03b2*/ 	.byte	0x04
	.zero		1


	//   ....[44]....
        /*03b4*/ 	.word	0x00000e40
        /*03b8*/ 	.word	0x000000ff
        /*03bc*/ 	.word	0x00000160
        /*03c0*/ 	.short	0x0100
        /*03c2*/ 	.byte	0x06
	.zero		1


	//   ....[45]....
        /*03c4*/ 	.word	0x00001970
        /*03c8*/ 	.word	0x000000ff
        /*03cc*/ 	.word	0x00000080
        /*03d0*/ 	.short	0x010a
        /*03d2*/ 	.byte	0x04
	.zero		1


	//   ....[46]....
        /*03d4*/ 	.word	0x00001bf0
        /*03d8*/ 	.word	0x000000ff
        /*03dc*/ 	.word	0x00000080
        /*03e0*/ 	.short	0x010a
        /*03e2*/ 	.byte	0x11
	.zero		1


	//   ....[47]....
        /*03e4*/ 	.word	0x00001da0
        /*03e8*/ 	.word	0x000000ff
        /*03ec*/ 	.word	0x00000080
        /*03f0*/ 	.short	0x010a
        /*03f2*/ 	.byte	0x07
	.zero		1


	//   ....[48]....
        /*03f4*/ 	.word	0x00001f70
        /*03f8*/ 	.word	0x000000ff
        /*03fc*/ 	.word	0x00000128
        /*0400*/ 	.short	0x0101
        /*0402*/ 	.byte	0x19
	.zero		1


	//   ....[49]....
        /*0404*/ 	.word	0x00001fa0
        /*0408*/ 	.word	0x000000ff
        /*040c*/ 	.word	0x00000080
        /*0410*/ 	.short	0x010a
        /*0412*/ 	.byte	0x04
	.zero		1


	//   ....[50]....
        /*0414*/ 	.word	0x000021c0
        /*0418*/ 	.word	0x000000ff
        /*041c*/ 	.word	0x00000080
        /*0420*/ 	.short	0x010a
        /*0422*/ 	.byte	0x11
	.zero		1


	//   ....[51]....
        /*0424*/ 	.word	0x00002370
        /*0428*/ 	.word	0x000000ff
        /*042c*/ 	.word	0x00000080
        /*0430*/ 	.short	0x010a
        /*0432*/ 	.byte	0x07
	.zero		1


	//   ....[52]....
        /*0434*/ 	.word	0x00002550
        /*0438*/ 	.word	0x000000ff
        /*043c*/ 	.word	0x00000130
        /*0440*/ 	.short	0x010a
        /*0442*/ 	.byte	0x19
	.zero		1


	//   ....[53]....
        /*0444*/ 	.word	0x00002610
        /*0448*/ 	.word	0x000000ff
        /*044c*/ 	.word	0x00000000
        /*0450*/ 	.short	0x0101
        /*0452*/ 	.byte	0x04
	.zero		1


	//   ....[54]....
        /*0454*/ 	.word	0x00002c10
        /*0458*/ 	.word	0x000000ff
        /*045c*/ 	.word	0x00000000
        /*0460*/ 	.short	0x010a
        /*0462*/ 	.byte	0x04
	.zero		1


	//   ....[55]....
        /*0464*/ 	.word	0x00002cb0
        /*0468*/ 	.word	0x000000ff
        /*046c*/ 	.word	0x00000000
        /*0470*/ 	.short	0x010a
        /*0472*/ 	.byte	0x05
	.zero		1


	//   ....[56]....
        /*0474*/ 	.word	0x00002d50
        /*0478*/ 	.word	0x000000ff
        /*047c*/ 	.word	0x00000000
        /*0480*/ 	.short	0x010a
        /*0482*/ 	.byte	0x05
	.zero		1


	//   ....[57]....
        /*0484*/ 	.word	0x00002df0
        /*0488*/ 	.word	0x000000ff
        /*048c*/ 	.word	0x00000000
        /*0490*/ 	.short	0x010a
        /*0492*/ 	.byte	0x05
	.zero		1


	//   ....[58]....
        /*0494*/ 	.word	0x00002e90
        /*0498*/ 	.word	0x000000ff
        /*049c*/ 	.word	0x00000000
        /*04a0*/ 	.short	0x010a
        /*04a2*/ 	.byte	0x05
	.zero		1


	//   ....[59]....
        /*04a4*/ 	.word	0x00002f30
        /*04a8*/ 	.word	0x000000ff
        /*04ac*/ 	.word	0x00000000
        /*04b0*/ 	.short	0x010a
        /*04b2*/ 	.byte	0x05
	.zero		1


	//   ....[60]....
        /*04b4*/ 	.word	0x00002fd0
        /*04b8*/ 	.word	0x000000ff
        /*04bc*/ 	.word	0x00000000
        /*04c0*/ 	.short	0x010a
        /*04c2*/ 	.byte	0x05
	.zero		1


	//   ....[61]....
        /*04c4*/ 	.word	0x00003070
        /*04c8*/ 	.word	0x000000ff
        /*04cc*/ 	.word	0x00000000
        /*04d0*/ 	.short	0x010a
        /*04d2*/ 	.byte	0x05
	.zero		1


	//   ....[62]....
        /*04d4*/ 	.word	0x00003110
        /*04d8*/ 	.word	0x000000ff
        /*04dc*/ 	.word	0x00000000
        /*04e0*/ 	.short	0x010a
        /*04e2*/ 	.byte	0x05
	.zero		1


	//   ....[63]....
        /*04e4*/ 	.word	0x000031b0
        /*04e8*/ 	.word	0x000000ff
        /*04ec*/ 	.word	0x00000000
        /*04f0*/ 	.short	0x010a
        /*04f2*/ 	.byte	0x05
	.zero		1


	//   ....[64]....
        /*04f4*/ 	.word	0x00003250
        /*04f8*/ 	.word	0x000000ff
        /*04fc*/ 	.word	0x00000000
        /*0500*/ 	.short	0x010a
        /*0502*/ 	.byte	0x05
	.zero		1


	//   ....[65]....
        /*0504*/ 	.word	0x000032f0
        /*0508*/ 	.word	0x000000ff
        /*050c*/ 	.word	0x00000000
        /*0510*/ 	.short	0x010a
        /*0512*/ 	.byte	0x05
	.zero		1


	//   ....[66]....
        /*0514*/ 	.word	0x00003390
        /*0518*/ 	.word	0x000000ff
        /*051c*/ 	.word	0x00000000
        /*0520*/ 	.short	0x010a
        /*0522*/ 	.byte	0x05
	.zero		1


	//   ....[67]....
        /*0524*/ 	.word	0x00003430
        /*0528*/ 	.word	0x000000ff
        /*052c*/ 	.word	0x00000000
        /*0530*/ 	.short	0x010a
        /*0532*/ 	.byte	0x05
	.zero		1


	//   ....[68]....
        /*0534*/ 	.word	0x000034d0
        /*0538*/ 	.word	0x000000ff
        /*053c*/ 	.word	0x00000000
        /*0540*/ 	.short	0x010a
        /*0542*/ 	.byte	0x05
	.zero		1


	//   ....[69]....
        /*0544*/ 	.word	0x00003580
        /*0548*/ 	.word	0x00000000
        /*054c*/ 	.word	0x00000000
        /*0550*/ 	.short	0x010a
        /*0552*/ 	.byte	0xff
	.zero		1


	//   ....[70]....
        /*0554*/ 	.word	0x000036b0
        /*0558*/ 	.word	0x000000ff
        /*055c*/ 	.word	0x00000138
        /*0560*/ 	.short	0x010a
        /*0562*/ 	.byte	0x04
	.zero		1


	//   ....[71]....
        /*0564*/ 	.word	0x00003750
        /*0568*/ 	.word	0x000000ff
        /*056c*/ 	.word	0x00000130
        /*0570*/ 	.short	0x010a
        /*0572*/ 	.byte	0x04
	.zero		1


	//   ....[72]....
        /*0574*/ 	.word	0x000037f0
        /*0578*/ 	.word	0x000000ff
        /*057c*/ 	.word	0x00000000
        /*0580*/ 	.short	0x0101
        /*0582*/ 	.byte	0x05
	.zero		1


	//   ....[73]....
        /*0584*/ 	.word	0x00003830
        /*0588*/ 	.word	0x000000ff
        /*058c*/ 	.word	0x00000138
        /*0590*/ 	.short	0x0106
        /*0592*/ 	.byte	0x04
	.zero		1


	//   ....[74]....
        /*0594*/ 	.word	0x00003870
        /*0598*/ 	.word	0x00000000
        /*059c*/ 	.word	0x00000138
        /*05a0*/ 	.short	0x010a
        /*05a2*/ 	.byte	0xff
	.zero		1


	//   ....[75]....
        /*05a4*/ 	.word	0x00003ab0
        /*05a8*/ 	.word	0x000000ff
        /*05ac*/ 	.word	0x00000008
        /*05b0*/ 	.short	0x010a
        /*05b2*/ 	.byte	0x05
	.zero		1


	//   ....[76]....
        /*05b4*/ 	.word	0x00003ad0
        /*05b8*/ 	.word	0x000000ff
        /*05bc*/ 	.word	0x00000008
        /*05c0*/ 	.short	0x010a
        /*05c2*/ 	.byte	0x05
	.zero		1


	//   ....[77]....
        /*05c4*/ 	.word	0x00003c60
        /*05c8*/ 	.word	0x000000ff
        /*05cc*/ 	.word	0x00000008
        /*05d0*/ 	.short	0x010a
        /*05d2*/ 	.byte	0x05
	.zero		1


	//   ....[78]....
        /*05d4*/ 	.word	0x00003c80
        /*05d8*/ 	.word	0x000000ff
        /*05dc*/ 	.word	0x00000008
        /*05e0*/ 	.short	0x010a
        /*05e2*/ 	.byte	0x05
	.zero		1


	//   ....[79]....
        /*05e4*/ 	.word	0x00003d40
        /*05e8*/ 	.word	0x000000ff
        /*05ec*/ 	.word	0x00000000
        /*05f0*/ 	.short	0x0101
        /*05f2*/ 	.byte	0x04
	.zero		1


	//   ....[80]....
        /*05f4*/ 	.word	0x00004080
        /*05f8*/ 	.word	0x000000ff
        /*05fc*/ 	.word	0x00000130
        /*0600*/ 	.short	0x010a
        /*0602*/ 	.byte	0x11
	.zero		1


	//   ....[81]....
        /*0604*/ 	.word	0x00004120
        /*0608*/ 	.word	0x000000ff
        /*060c*/ 	.word	0x00000000
        /*0610*/ 	.short	0x0101
        /*0612*/ 	.byte	0x17
	.zero		1


	//   ....[82]....
        /*0614*/ 	.word	0x00004160
        /*0618*/ 	.word	0x000000ff
        /*061c*/ 	.word	0x00000150
        /*0620*/ 	.short	0x010a
        /*0622*/ 	.byte	0x16
	.zero		1


	//   ....[83]....
        /*0624*/ 	.word	0x00004210
        /*0628*/ 	.word	0x000000ff
        /*062c*/ 	.word	0x00000000
        /*0630*/ 	.short	0x010a
        /*0632*/ 	.byte	0x04
	.zero		1


	//   ....[84]....
        /*0634*/ 	.word	0x00004250
        /*0638*/ 	.word	0x000000ff
        /*063c*/ 	.word	0x00000000
        /*0640*/ 	.short	0x010a
        /*0642*/ 	.byte	0x0a
	.zero		1


	//   ....[85]....
        /*0644*/ 	.word	0x00004370
        /*0648*/ 	.word	0x000000ff
        /*064c*/ 	.word	0x00000000
        /*0650*/ 	.short	0x010a
        /*0652*/ 	.byte	0x04
	.zero		1


	//   ....[86]....
        /*0654*/ 	.word	0x00004610
        /*0658*/ 	.word	0x000000ff
        /*065c*/ 	.word	0x00000000
        /*0660*/ 	.short	0x010a
        /*0662*/ 	.byte	0x04
	.zero		1


	//   ....[87]....
        /*0664*/ 	.word	0x000046b0
        /*0668*/ 	.word	0x00000000
        /*066c*/ 	.word	0x00000000
        /*0670*/ 	.short	0x010a
        /*0672*/ 	.byte	0xff
	.zero		1


	//   ....[88]....
        /*0674*/ 	.word	0x000046f0
        /*0678*/ 	.word	0x00000000
        /*067c*/ 	.word	0x00000000
        /*0680*/ 	.short	0x010a
        /*0682*/ 	.byte	0xff
	.zero		1


	//   ....[89]....
        /*0684*/ 	.word	0x00004760
        /*0688*/ 	.word	0x000000ff
        /*068c*/ 	.word	0x00000000
        /*0690*/ 	.short	0x0101
        /*0692*/ 	.byte	0x04
	.zero		1


	//   ....[90]....
        /*0694*/ 	.word	0x000047a0
        /*0698*/ 	.word	0x000000ff
        /*069c*/ 	.word	0x00000160
        /*06a0*/ 	.short	0x010a
        /*06a2*/ 	.byte	0x11
	.zero		1


	//   ....[91]....
        /*06a4*/ 	.word	0x00004810
        /*06a8*/ 	.word	0x000000ff
        /*06ac*/ 	.word	0x00000000
        /*06b0*/ 	.short	0x0101
        /*06b2*/ 	.byte	0x04
	.zero		1


	//   ....[92]....
        /*06b4*/ 	.word	0x00004d00
        /*06b8*/ 	.word	0x000000ff
        /*06bc*/ 	.word	0x00000130
        /*06c0*/ 	.short	0x010a
        /*06c2*/ 	.byte	0x19
	.zero		1


	//   ....[93]....
        /*06c4*/ 	.word	0x00004da0
        /*06c8*/ 	.word	0x000000ff
        /*06cc*/ 	.word	0x00000000
        /*06d0*/ 	.short	0x0101
        /*06d2*/ 	.byte	0x29
	.zero		1


	//   ....[94]....
        /*06d4*/ 	.word	0x000052f0
        /*06d8*/ 	.word	0x000000ff
        /*06dc*/ 	.word	0x00000128
        /*06e0*/ 	.short	0x010a
        /*06e2*/ 	.byte	0x19
	.zero		1


	//   ....[95]....
        /*06e4*/ 	.word	0x00005490
        /*06e8*/ 	.word	0x000000ff
        /*06ec*/ 	.word	0x00000110
        /*06f0*/ 	.short	0x010a
        /*06f2*/ 	.byte	0x19
	.zero		1


	//   ....[96]....
        /*06f4*/ 	.word	0x000056d0
        /*06f8*/ 	.word	0x000000ff
        /*06fc*/ 	.word	0x00000100
        /*0700*/ 	.short	0x010b
        /*0702*/ 	.byte	0x19
	.zero		1


	//   ....[97]....
        /*0704*/ 	.word	0x000056e0
        /*0708*/ 	.word	0x000000ff
        /*070c*/ 	.word	0x00000000
        /*0710*/ 	.short	0x0101
        /*0712*/ 	.byte	0x2b
	.zero		1


	//   ....[98]....
        /*0714*/ 	.word	0x000056f0
        /*0718*/ 	.word	0x000000ff
        /*071c*/ 	.word	0x00000118
        /*0720*/ 	.short	0x010a
        /*0722*/ 	.byte	0x19
	.zero		1


	//   ....[99]....
        /*0724*/ 	.word	0x000058c0
        /*0728*/ 	.word	0x000000ff
        /*072c*/ 	.word	0x00000108
        /*0730*/ 	.short	0x010b
        /*0732*/ 	.byte	0x19
	.zero		1


	//   ....[100]....
        /*0734*/ 	.word	0x000058d0
        /*0738*/ 	.word	0x000000ff
        /*073c*/ 	.word	0x00000000
        /*0740*/ 	.short	0x0101
        /*0742*/ 	.byte	0x2a
	.zero		1


	//   ....[101]....
        /*0744*/ 	.word	0x00005900
        /*0748*/ 	.word	0x000000ff
        /*074c*/ 	.word	0x00000110
        /*0750*/ 	.short	0x010a
        /*0752*/ 	.byte	0x19
	.zero		1


	//   ....[102]....
        /*0754*/ 	.word	0x00005940
        /*0758*/ 	.word	0x00000000
        /*075c*/ 	.word	0x00000118
        /*0760*/ 	.short	0x010a
        /*0762*/ 	.byte	0xff
	.zero		1


	//   ....[103]....
        /*0764*/ 	.word	0x00005ce0
        /*0768*/ 	.word	0x000000ff
        /*076c*/ 	.word	0x00000130
        /*0770*/ 	.short	0x010a
        /*0772*/ 	.byte	0x31
	.zero		1


	//   ....[104]....
        /*0774*/ 	.word	0x00005db0
        /*0778*/ 	.word	0x000000ff
        /*077c*/ 	.word	0x00000000
        /*0780*/ 	.short	0x0101
        /*0782*/ 	.byte	0x04
	.zero		1


	//   ....[105]....
        /*0784*/ 	.word	0x00006a10
        /*0788*/ 	.word	0x00000000
        /*078c*/ 	.word	0x00000100
        /*0790*/ 	.short	0x010a
        /*0792*/ 	.byte	0xff
	.zero		1


	//   ....[106]....
        /*0794*/ 	.word	0x00006ac0
        /*0798*/ 	.word	0x000000bb
        /*079c*/ 	.word	0x00000140
        /*07a0*/ 	.short	0x010a
        /*07a2*/ 	.byte	0xff
	.zero		1


	//   ....[107]....
        /*07a4*/ 	.word	0x00006cd0
        /*07a8*/ 	.word	0x00000000
        /*07ac*/ 	.word	0x00000100
        /*07b0*/ 	.short	0x010a
        /*07b2*/ 	.byte	0xff
	.zero		1


	//   ....[108]....
        /*07b4*/ 	.word	0x00006e20
        /*07b8*/ 	.word	0x00000002
        /*07bc*/ 	.word	0x00000000
        /*07c0*/ 	.short	0x0101
        /*07c2*/ 	.byte	0xff
	.zero		1


	//   ....[109]....
        /*07c4*/ 	.word	0x00006e80
        /*07c8*/ 	.word	0x000000bb
        /*07cc*/ 	.word	0x00000140
        /*07d0*/ 	.short	0x010a
        /*07d2*/ 	.byte	0xff
	.zero		1


	//   ....[110]....
        /*07d4*/ 	.word	0x00008250
        /*07d8*/ 	.word	0x000000c7
        /*07dc*/ 	.word	0x00000100
        /*07e0*/ 	.short	0x010a
        /*07e2*/ 	.byte	0xff
	.zero		1


	//   ....[111]....
        /*07e4*/ 	.word	0x00008330
        /*07e8*/ 	.word	0x000000c7
        /*07ec*/ 	.word	0x00000100
        /*07f0*/ 	.short	0x010a
        /*07f2*/ 	.byte	0xff
	.zero		1


	//   ....[112]....
        /*07f4*/ 	.word	0x00008460
        /*07f8*/ 	.word	0x00000000
        /*07fc*/ 	.word	0x00000000
        /*0800*/ 	.short	0x0101
        /*0802*/ 	.byte	0xff
	.zero		1


	//   ....[113]....
        /*0804*/ 	.word	0x00008890
        /*0808*/ 	.word	0x000000bb
        /*080c*/ 	.word	0x00000000
        /*0810*/ 	.short	0x0101
        /*0812*/ 	.byte	0xff
	.zero		1


	//   ....[114]....
        /*0814*/ 	.word	0x00009900
        /*0818*/ 	.word	0x00000000
        /*081c*/ 	.word	0x00000080
        /*0820*/ 	.short	0x010a
        /*0822*/ 	.byte	0xff
	.zero		1


	//   ....[115]....
        /*0824*/ 	.word	0x00009960
        /*0828*/ 	.word	0x00000000
        /*082c*/ 	.word	0x00000080
        /*0830*/ 	.short	0x010a
        /*0832*/ 	.byte	0xff
	.zero		1


	//   ....[116]....
        /*0834*/ 	.word	0x000099c0
        /*0838*/ 	.word	0x00000000
        /*083c*/ 	.word	0x00000130
        /*0840*/ 	.short	0x010a
        /*0842*/ 	.byte	0xff
	.zero		1


	//   ....[117]....
        /*0844*/ 	.word	0x00009a20
        /*0848*/ 	.word	0x00000000
        /*084c*/ 	.word	0x00000000
        /*0850*/ 	.short	0x010a
        /*0852*/ 	.byte	0xff
	.zero		1


	//   ....[118]....
        /*0854*/ 	.word	0x00009a80
        /*0858*/ 	.word	0x00000000
        /*085c*/ 	.word	0x00000000
        /*0860*/ 	.short	0x010a
        /*0862*/ 	.byte	0xff
	.zero		1


	//   ....[119]....
        /*0864*/ 	.word	0x00009ae0
        /*0868*/ 	.word	0x00000000
        /*086c*/ 	.word	0x00000000
        /*0870*/ 	.short	0x010a
        /*0872*/ 	.byte	0xff
	.zero		1


	//   ....[120]....
        /*0874*/ 	.word	0x00009b40
        /*0878*/ 	.word	0x00000000
        /*087c*/ 	.word	0x00000000
        /*0880*/ 	.short	0x010a
        /*0882*/ 	.byte	0xff
	.zero		1


	//   ....[121]....
        /*0884*/ 	.word	0x00009ba0
        /*0888*/ 	.word	0x00000000
        /*088c*/ 	.word	0x00000000
        /*0890*/ 	.short	0x010a
        /*0892*/ 	.byte	0xff
	.zero		1


	//   ....[122]....
        /*0894*/ 	.word	0x00009c00
        /*0898*/ 	.word	0x00000000
        /*089c*/ 	.word	0x00000000
        /*08a0*/ 	.short	0x010a
        /*08a2*/ 	.byte	0xff
	.zero		1


	//   ....[123]....
        /*08a4*/ 	.word	0x00009c60
        /*08a8*/ 	.word	0x00000000
        /*08ac*/ 	.word	0x00000000
        /*08b0*/ 	.short	0x010a
        /*08b2*/ 	.byte	0xff
	.zero		1


	//   ....[124]....
        /*08b4*/ 	.word	0x00009cc0
        /*08b8*/ 	.word	0x00000000
        /*08bc*/ 	.word	0x00000000
        /*08c0*/ 	.short	0x010a
        /*08c2*/ 	.byte	0xff
	.zero		1


	//   ....[125]....
        /*08c4*/ 	.word	0x00009d20
        /*08c8*/ 	.word	0x00000000
        /*08cc*/ 	.word	0x00000000
        /*08d0*/ 	.short	0x010a
        /*08d2*/ 	.byte	0xff
	.zero		1


	//   ....[126]....
        /*08d4*/ 	.word	0x00009d80
        /*08d8*/ 	.word	0x00000000
        /*08dc*/ 	.word	0x00000000
        /*08e0*/ 	.short	0x010a
        /*08e2*/ 	.byte	0xff
	.zero		1


	//   ....[127]....
        /*08e4*/ 	.word	0x00009de0
        /*08e8*/ 	.word	0x00000000
        /*08ec*/ 	.word	0x00000000
        /*08f0*/ 	.short	0x010a
        /*08f2*/ 	.byte	0xff
	.zero		1


	//   ....[128]....
        /*08f4*/ 	.word	0x00009e40
        /*08f8*/ 	.word	0x00000000
        /*08fc*/ 	.word	0x00000000
        /*0900*/ 	.short	0x010a
        /*0902*/ 	.byte	0xff
	.zero		1


	//   ....[129]....
        /*0904*/ 	.word	0x00009ea0
        /*0908*/ 	.word	0x00000000
        /*090c*/ 	.word	0x00000000
        /*0910*/ 	.short	0x010a
        /*0912*/ 	.byte	0xff
	.zero		1


	//   ....[130]....
        /*0914*/ 	.word	0x00009f00
        /*0918*/ 	.word	0x00000000
        /*091c*/ 	.word	0x00000000
        /*0920*/ 	.short	0x010a
        /*0922*/ 	.byte	0xff
	.zero		1


	//   ....[131]....
        /*0924*/ 	.word	0x00009f60
        /*0928*/ 	.word	0x00000000
        /*092c*/ 	.word	0x00000000
        /*0930*/ 	.short	0x010a
        /*0932*/ 	.byte	0xff
	.zero		1


	//   ....[132]....
        /*0934*/ 	.word	0x00009fc0
        /*0938*/ 	.word	0x00000004
        /*093c*/ 	.word	0x00000138
        /*0940*/ 	.short	0x010a
        /*0942*/ 	.byte	0xff
	.zero		1


	//   ....[133]....
        /*0944*/ 	.word	0x0000a020
        /*0948*/ 	.word	0x00000004
        /*094c*/ 	.word	0x00000130
        /*0950*/ 	.short	0x010a
        /*0952*/ 	.byte	0xff
	.zero		1


	//   ....[134]....
        /*0954*/ 	.word	0x0000a080
        /*0958*/ 	.word	0x00000005
        /*095c*/ 	.word	0x00000008
        /*0960*/ 	.short	0x010a
        /*0962*/ 	.byte	0xff
	.zero		1


	//   ....[135]....
        /*0964*/ 	.word	0x0000a160
        /*0968*/ 	.word	0x00000003
        /*096c*/ 	.word	0x00000008
        /*0970*/ 	.short	0x010a
        /*0972*/ 	.byte	0xff
	.zero		1


	//   ....[136]....
        /*0974*/ 	.word	0x0000a1c0
        /*0978*/ 	.word	0x00000004
        /*097c*/ 	.word	0x00000130
        /*0980*/ 	.short	0x010a
        /*0982*/ 	.byte	0xff
	.zero		1


	//   ....[137]....
        /*0984*/ 	.word	0x0000a220
        /*0988*/ 	.word	0x00000004
        /*098c*/ 	.word	0x00000150
        /*0990*/ 	.short	0x010a
        /*0992*/ 	.byte	0xff
	.zero		1


	//   ....[138]....
        /*0994*/ 	.word	0x0000a280
        /*0998*/ 	.word	0x00000004
        /*099c*/ 	.word	0x00000000
        /*09a0*/ 	.short	0x010a
        /*09a2*/ 	.byte	0xff
	.zero		1


	//   ....[139]....
        /*09a4*/ 	.word	0x0000a2e0
        /*09a8*/ 	.word	0x00000000
        /*09ac*/ 	.word	0x00000000
        /*09b0*/ 	.short	0x010a
        /*09b2*/ 	.byte	0xff
	.zero		1


	//   ....[140]....
        /*09b4*/ 	.word	0x0000a340
        /*09b8*/ 	.word	0x00000000
        /*09bc*/ 	.word	0x00000160
        /*09c0*/ 	.short	0x010a
        /*09c2*/ 	.byte	0xff
	.zero		1


	//   ....[141]....
        /*09c4*/ 	.word	0x0000a3a0
        /*09c8*/ 	.word	0x00000002
        /*09cc*/ 	.word	0x00000130
        /*09d0*/ 	.short	0x010a
        /*09d2*/ 	.byte	0xff
	.zero		1


	//   ....[142]....
        /*09d4*/ 	.word	0x0000a400
        /*09d8*/ 	.word	0x00000002
        /*09dc*/ 	.word	0x00000128
        /*09e0*/ 	.short	0x010a
        /*09e2*/ 	.byte	0xff
	.zero		1


	//   ....[143]....
        /*09e4*/ 	.word	0x0000a460
        /*09e8*/ 	.word	0x00000003
        /*09ec*/ 	.word	0x00000110
        /*09f0*/ 	.short	0x010a
        /*09f2*/ 	.byte	0xff
	.zero		1


	//   ....[144]....
        /*09f4*/ 	.word	0x0000a4c0
        /*09f8*/ 	.word	0x00000003
        /*09fc*/ 	.word	0x00000118
        /*0a00*/ 	.short	0x010a
        /*0a02*/ 	.byte	0xff
	.zero		1


	//   ....[145]....
        /*0a04*/ 	.word	0x0000a520
        /*0a08*/ 	.word	0x00000000
        /*0a0c*/ 	.word	0x00000110
        /*0a10*/ 	.short	0x010a
        /*0a12*/ 	.byte	0xff
	.zero		1


	//   ....[146]....
        /*0a14*/ 	.word	0x0000a580
        /*0a18*/ 	.word	0x00000000
        /*0a1c*/ 	.word	0x00000130
        /*0a20*/ 	.short	0x010a
        /*0a22*/ 	.byte	0xff
	.zero		1


	//   ....[147]....
        /*0a24*/ 	.word	0x0000a5d0
        /*0a28*/ 	.word	0x00000000
        /*0a2c*/ 	.word	0x00000100
        /*0a30*/ 	.short	0x010a
        /*0a32*/ 	.byte	0xff
	.zero		1


	//   ....[148]....
        /*0a34*/ 	.word	0x0000a620
        /*0a38*/ 	.word	0x000000bb
        /*0a3c*/ 	.word	0x00000140
        /*0a40*/ 	.short	0x010a
        /*0a42*/ 	.byte	0xff
	.zero		1


	//   ....[149]....
        /*0a44*/ 	.word	0x0000a670
        /*0a48*/ 	.word	0x000000c7
        /*0a4c*/ 	.word	0x00000100
        /*0a50*/ 	.short	0x010a
        /*0a52*/ 	.byte	0xff
	.zero		1


	//----- nvinfo : EIATTR_NUM_MBARRIERS
	.align		4
.L_47:
        /*0a54*/ 	.byte	0x03, 0x38
        /*0a56*/ 	.short	0x002d


	//----- nvinfo : EIATTR_EXIT_INSTR_OFFSETS
	.align		4
        /*0a58*/ 	.byte	0x04, 0x1c
        /*0a5a*/ 	.short	(.L_49 - .L_48)


	//   ....[0]....
.L_48:
        /*0a5c*/ 	.word	0x000035b0


	//   ....[1]....
        /*0a60*/ 	.word	0x00003840


	//   ....[2]....
        /*0a64*/ 	.word	0x000038a0


	//   ....[3]....
        /*0a68*/ 	.word	0x00004a30


	//   ....[4]....
        /*0a6c*/ 	.word	0x00005970


	//   ....[5]....
        /*0a70*/ 	.word	0x000059b0


	//   ....[6]....
        /*0a74*/ 	.word	0x000098e0


	//----- nvinfo : EIATTR_MAX_THREADS
	.align		4
.L_49:
        /*0a78*/ 	.byte	0x04, 0x05
        /*0a7a*/ 	.short	(.L_51 - .L_50)
.L_50:
        /*0a7c*/ 	.word	0x00000100
        /*0a80*/ 	.word	0x00000001
        /*0a84*/ 	.word	0x00000001


	//----- nvinfo : EIATTR_CRS_STACK_SIZE
	.align		4
.L_51:
        /*0a88*/ 	.byte	0x04, 0x1e
        /*0a8a*/ 	.short	(.L_53 - .L_52)
.L_52:
        /*0a8c*/ 	.word	0x00000000


	//----- nvinfo : EIATTR_CBANK_PARAM_SIZE
	.align		4
.L_53:
        /*0a90*/ 	.byte	0x03, 0x19
        /*0a92*/ 	.short	0x0800


	//----- nvinfo : EIATTR_PARAM_CBANK
	.align		4
        /*0a94*/ 	.byte	0x04, 0x0a
        /*0a96*/ 	.short	(.L_55 - .L_54)
	.align		4
.L_54:
        /*0a98*/ 	.word	index@(.nv.constant0._ZN7cutlass13device_kernelINS_4conv6kernel13ConvUniversalINS1_16ConvProblemShapeILNS1_8OperatorE1ELi2EEENS1_10collective14CollectiveConvINS1_47MainloopSm100TmaUmmaWarpSpecializedImplicitGemmILS5_1ELi16ELi2ELi1ELi2EN4cute5tupleIJNSA_1CILi2EEENSC_ILi1EEESE_EEEEENSB_IJNSC_ILi256EEENSC_ILi128EEENSB_IJNSC_ILi64EEEEEEEEENS_12float_e4m3_tESM_NSA_8TiledMMAINSA_8MMA_AtomIJNSA_10MMA_TraitsINSA_25SM100_MMA_F8F6F4_2x1SM_SSEJSM_SM_fSH_SI_NSA_17integral_constantINSA_4UMMA5MajorELST_0EEENSR_IST_LST_1EEENSR_INSS_7ScaleInELSW_0EEESX_EEEEEENSA_6LayoutINSB_IJSE_SE_SE_EEENSB_IJNSC_ILi0EEES12_S12_EEEEENSB_IJNSA_10UnderscoreES15_S15_EEEEENS7_6detail27Sm100ImplicitGemmTileTraitsINSA_25SM100_TMA_2SM_LOAD_IM2COLENSA_14ComposedLayoutINSA_7SwizzleILi2ELi4ELi3EEENSA_18smem_ptr_flag_bitsILi8EEENS10_INSB_IJNSC_ILi8EEESJ_EEENSB_IJSJ_SE_EEEEEEEvEENS19_INSA_18SM100_TMA_2SM_LOADENS1B_IS1D_S1F_NS10_INSB_IJSJ_S1G_EEENSB_IJSE_SJ_EEEEEEEvEEEENS_8epilogue10collective18CollectiveEpilogueINS1T_23Sm100TmaWarpSpecializedILi2ELi2ELi64ELb0ELb0EEEJNSB_IJSI_SI_SK_EEENSB_IJNS10_ISI_SE_EENS10_ISJ_SE_EEEEESM_NSB_IJNSB_IJlllEEESE_S12_EEESM_S23_NS1T_6fusion15FusionCallbacksIS1X_NS24_17LinearCombinationISM_fSM_fLNS_15FloatRoundStyleE2EEES1Y_S21_JEEENSA_5SM1004TMEM4LOAD26SM100_TMEM_LOAD_32dp32b64xENSA_20SM90_TMA_LOAD_IM2COLES1K_NSA_39AutoVectorizingCopyWithAssumedAlignmentILi128EEENSA_21SM90_TMA_STORE_IM2COLES1K_S2G_S2G_EEEvvEEEEvNT_6ParamsE)
        /*0a9c*/ 	.short	0x0380
        /*0a9e*/ 	.short	0x0800


	//----- nvinfo : EIATTR_SW_WAR
	.align		4
.L_55:
        /*0aa0*/ 	.byte	0x04, 0x36
        /*0aa2*/ 	.short	(.L_57 - .L_56)
.L_56:
        /*0aa4*/ 	.word	0x00000008
.L_57:


//--------------------- .nv.callgraph             --------------------------
	.section	.nv.callgraph,"",@"SHT_CUDA_CALLGRAPH"
	.align	4
	.sectionentsize	8
	.align		4
        /*0000*/ 	.word	0x00000000
	.align		4
        /*0004*/ 	.word	0xffffffff
	.align		4
        /*0008*/ 	.word	index@(_ZN7cutlass13device_kernelINS_4conv6kernel13ConvUniversalINS1_16ConvProblemShapeILNS1_8OperatorE1ELi2EEENS1_10collective14CollectiveConvINS1_47MainloopSm100TmaUmmaWarpSpecializedImplicitGemmILS5_1ELi16ELi2ELi1ELi2EN4cute5tupleIJNSA_1CILi2EEENSC_ILi1EEESE_EEEEENSB_IJNSC_ILi256EEENSC_ILi128EEENSB_IJNSC_ILi64EEEEEEEEENS_12float_e4m3_tESM_NSA_8TiledMMAINSA_8MMA_AtomIJNSA_10MMA_TraitsINSA_25SM100_MMA_F8F6F4_2x1SM_SSEJSM_SM_fSH_SI_NSA_17integral_constantINSA_4UMMA5MajorELST_0EEENSR_IST_LST_1EEENSR_INSS_7ScaleInELSW_0EEESX_EEEEEENSA_6LayoutINSB_IJSE_SE_SE_EEENSB_IJNSC_ILi0EEES12_S12_EEEEENSB_IJNSA_10UnderscoreES15_S15_EEEEENS7_6detail27Sm100ImplicitGemmTileTraitsINSA_25SM100_TMA_2SM_LOAD_IM2COLENSA_14ComposedLayoutINSA_7SwizzleILi2ELi4ELi3EEENSA_18smem_ptr_flag_bitsILi8EEENS10_INSB_IJNSC_ILi8EEESJ_EEENSB_IJSJ_SE_EEEEEEEvEENS19_INSA_18SM100_TMA_2SM_LOADENS1B_IS1D_S1F_NS10_INSB_IJSJ_S1G_EEENSB_IJSE_SJ_EEEEEEEvEEEENS_8epilogue10collective18CollectiveEpilogueINS1T_23Sm100TmaWarpSpecializedILi2ELi2ELi64ELb0ELb0EEEJNSB_IJSI_SI_SK_EEENSB_IJNS10_ISI_SE_EENS10_ISJ_SE_EEEEESM_NSB_IJNSB_IJlllEEESE_S12_EEESM_S23_NS1T_6fusion15FusionCallbacksIS1X_NS24_17LinearCombinationISM_fSM_fLNS_15FloatRoundStyleE2EEES1Y_S21_JEEENSA_5SM1004TMEM4LOAD26SM100_TMEM_LOAD_32dp32b64xENSA_20SM90_TMA_LOAD_IM2COLES1K_NSA_39AutoVectorizingCopyWithAssumedAlignmentILi128EEENSA_21SM90_TMA_STORE_IM2COLES1K_S2G_S2G_EEEvvEEEEvNT_6ParamsE)
	.align		4
        /*000c*/ 	.word	index@(__assertfail)
	.align		4
        /*0010*/ 	.word	0x00000000
	.align		4
        /*0014*/ 	.word	0xfffffffe
	.align		4
        /*0018*/ 	.word	0x00000000
	.align		4
        /*001c*/ 	.word	0xfffffffd
	.align		4
        /*0020*/ 	.word	0x00000000
	.align		4
        /*0024*/ 	.word	0xfffffffc


//--------------------- .nv.constant4             --------------------------
	.section	.nv.constant4,"a",@progbits
	.align	8
	.align		8
.nv.constant4:
        /*0000*/ 	.dword	__assertfail
	.align		8
        /*0008*/ 	.dword	__unnamed_1
	.align		8
        /*0010*/ 	.dword	__unnamed_2
	.align		8
        /*0018*/ 	.dword	_ZN39_INTERNAL_b62af78c_4_k_cu_05d73fba_38154cuda3std3__45__cpo5beginE
	.align		8
        /*0020*/ 	.dword	_ZN39_INTERNAL_b62af78c_4_k_cu_05d73fba_38154cuda3std3__45__cpo3endE
	.align		8
        /*0028*/ 	.dword	_ZN39_INTERNAL_b62af78c_4_k_cu_05d73fba_38154cuda3std3__45__cpo6cbeginE
	.align		8
        /*0030*/ 	.dword	_ZN39_INTERNAL_b62af78c_4_k_cu_05d73fba_38154cuda3std3__45__cpo4cendE
	.align		8
        /*0038*/ 	.dword	_ZN39_INTERNAL_b62af78c_4_k_cu_05d73fba_38154cuda3std3__441_GLOBAL__N__b62af78c_4_k_cu_05d73fba_38156ignoreE
	.align		8
        /*0040*/ 	.dword	_ZN39_INTERNAL_b62af78c_4_k_cu_05d73fba_38154cuda3std3__419piecewise_constructE
	.align		8
        /*0048*/ 	.dword	_ZN39_INTERNAL_b62af78c_4_k_cu_05d73fba_38154cuda3std3__48in_placeE
	.align		8
        /*0050*/ 	.dword	_ZN39_INTERNAL_b62af78c_4_k_cu_05d73fba_38154cuda3std6ranges3__45__cpo4swapE
	.align		8
        /*0058*/ 	.dword	_ZN39_INTERNAL_b62af78c_4_k_cu_05d73fba_38154cuda3std6ranges3__45__cpo9iter_moveE
	.align		8
        /*0060*/ 	.dword	_ZN39_INTERNAL_b62af78c_4_k_cu_05d73fba_38154cute7productE
	.align		8
        /*0068*/ 	.dword	_ZN39_INTERNAL_b62af78c_4_k_cu_05d73fba_38154cute1_E
	.align		8
        /*0070*/ 	.dword	$str$27
	.align		8
        /*0078*/ 	.dword	$str$28
	.align		8
        /*0080*/ 	.dword	$str$29
	.align		8
        /*0088*/ 	.dword	$str$30


//--------------------- .text._ZN7cutlass13device_kernelINS_4conv6kernel13ConvUniversalINS1_16ConvProblemShapeILNS1_8OperatorE1ELi2EEENS1_10collective14CollectiveConvINS1_47MainloopSm100TmaUmmaWarpSpecializedImplicitGemmILS5_1ELi16ELi2ELi1ELi2EN4cute5tupleIJNSA_1CILi2EEENSC_ILi1EEESE_EEEEENSB_IJNSC_ILi256EEENSC_ILi128EEENSB_IJNSC_ILi64EEEEEEEEENS_12float_e4m3_tESM_NSA_8TiledMMAINSA_8MMA_AtomIJNSA_10MMA_TraitsINSA_25SM100_MMA_F8F6F4_2x1SM_SSEJSM_SM_fSH_SI_NSA_17integral_constantINSA_4UMMA5MajorELST_0EEENSR_IST_LST_1EEENSR_INSS_7ScaleInELSW_0EEESX_EEEEEENSA_6LayoutINSB_IJSE_SE_SE_EEENSB_IJNSC_ILi0EEES12_S12_EEEEENSB_IJNSA_10UnderscoreES15_S15_EEEEENS7_6detail27Sm100ImplicitGemmTileTraitsINSA_25SM100_TMA_2SM_LOAD_IM2COLENSA_14ComposedLayoutINSA_7SwizzleILi2ELi4ELi3EEENSA_18smem_ptr_flag_bitsILi8EEENS10_INSB_IJNSC_ILi8EEESJ_EEENSB_IJSJ_SE_EEEEEEEvEENS19_INSA_18SM100_TMA_2SM_LOADENS1B_IS1D_S1F_NS10_INSB_IJSJ_S1G_EEENSB_IJSE_SJ_EEEEEEEvEEEENS_8epilogue10collective18CollectiveEpilogueINS1T_23Sm100TmaWarpSpecializedILi2ELi2ELi64ELb0ELb0EEEJNSB_IJSI_SI_SK_EEENSB_IJNS10_ISI_SE_EENS10_ISJ_SE_EEEEESM_NSB_IJNSB_IJlllEEESE_S12_EEESM_S23_NS1T_6fusion15FusionCallbacksIS1X_NS24_17LinearCombinationISM_fSM_fLNS_15FloatRoundStyleE2EEES1Y_S21_JEEENSA_5SM1004TMEM4LOAD26SM100_TMEM_LOAD_32dp32b64xENSA_20SM90_TMA_LOAD_IM2COLES1K_NSA_39AutoVectorizingCopyWithAssumedAlignmentILi128EEENSA_21SM90_TMA_STORE_IM2COLES1K_S2G_S2G_EEEvvEEEEvNT_6ParamsE --------------------------
	.section	.text._ZN7cutlass13device_kernelINS_4conv6kernel13ConvUniversalINS1_16ConvProblemShapeILNS1_8OperatorE1ELi2EEENS1_10collective14CollectiveConvINS1_47MainloopSm100TmaUmmaWarpSpecializedImplicitGemmILS5_1ELi16ELi2ELi1ELi2EN4cute5tupleIJNSA_1CILi2EEENSC_ILi1EEESE_EEEEENSB_IJNSC_ILi256EEENSC_ILi128EEENSB_IJNSC_ILi64EEEEEEEEENS_12float_e4m3_tESM_NSA_8TiledMMAINSA_8MMA_AtomIJNSA_10MMA_TraitsINSA_25SM100_MMA_F8F6F4_2x1SM_SSEJSM_SM_fSH_SI_NSA_17integral_constantINSA_4UMMA5MajorELST_0EEENSR_IST_LST_1EEENSR_INSS_7ScaleInELSW_0EEESX_EEEEEENSA_6LayoutINSB_IJSE_SE_SE_EEENSB_IJNSC_ILi0EEES12_S12_EEEEENSB_IJNSA_10UnderscoreES15_S15_EEEEENS7_6detail27Sm100ImplicitGemmTileTraitsINSA_25SM100_TMA_2SM_LOAD_IM2COLENSA_14ComposedLayoutINSA_7SwizzleILi2ELi4ELi3EEENSA_18smem_ptr_flag_bitsILi8EEENS10_INSB_IJNSC_ILi8EEESJ_EEENSB_IJSJ_SE_EEEEEEEvEENS19_INSA_18SM100_TMA_2SM_LOADENS1B_IS1D_S1F_NS10_INSB_IJSJ_S1G_EEENSB_IJSE_SJ_EEEEEEEvEEEENS_8epilogue10collective18CollectiveEpilogueINS1T_23Sm100TmaWarpSpecializedILi2ELi2ELi64ELb0ELb0EEEJNSB_IJSI_SI_SK_EEENSB_IJNS10_ISI_SE_EENS10_ISJ_SE_EEEEESM_NSB_IJNSB_IJlllEEESE_S12_EEESM_S23_NS1T_6fusion15FusionCallbacksIS1X_NS24_17LinearCombinationISM_fSM_fLNS_15FloatRoundStyleE2EEES1Y_S21_JEEENSA_5SM1004TMEM4LOAD26SM100_TMEM_LOAD_32dp32b64xENSA_20SM90_TMA_LOAD_IM2COLES1K_NSA_39AutoVectorizingCopyWithAssumedAlignmentILi128EEENSA_21SM90_TMA_STORE_IM2COLES1K_S2G_S2G_EEEvvEEEEvNT_6ParamsE,"ax",@progbits
	.align	128
.text._ZN7cutlass13device_kernelINS_4conv6kernel13ConvUniversalINS1_16ConvProblemShapeILNS1_8OperatorE1ELi2EEENS1_10collective14CollectiveConvINS1_47MainloopSm100TmaUmmaWarpSpecializedImplicitGemmILS5_1ELi16ELi2ELi1ELi2EN4cute5tupleIJNSA_1CILi2EEENSC_ILi1EEESE_EEEEENSB_IJNSC_ILi256EEENSC_ILi128EEENSB_IJNSC_ILi64EEEEEEEEENS_12float_e4m3_tESM_NSA_8TiledMMAINSA_8MMA_AtomIJNSA_10MMA_TraitsINSA_25SM100_MMA_F8F6F4_2x1SM_SSEJSM_SM_fSH_SI_NSA_17integral_constantINSA_4UMMA5MajorELST_0EEENSR_IST_LST_1EEENSR_INSS_7ScaleInELSW_0EEESX_EEEEEENSA_6LayoutINSB_IJSE_SE_SE_EEENSB_IJNSC_ILi0EEES12_S12_EEEEENSB_IJNSA_10UnderscoreES15_S15_EEEEENS7_6detail27Sm100ImplicitGemmTileTraitsINSA_25SM100_TMA_2SM_LOAD_IM2COLENSA_14ComposedLayoutINSA_7SwizzleILi2ELi4ELi3EEENSA_18smem_ptr_flag_bitsILi8EEENS10_INSB_IJNSC_ILi8EEESJ_EEENSB_IJSJ_SE_EEEEEEEvEENS19_INSA_18SM100_TMA_2SM_LOADENS1B_IS1D_S1F_NS10_INSB_IJSJ_S1G_EEENSB_IJSE_SJ_EEEEEEEvEEEENS_8epilogue10collective18CollectiveEpilogueINS1T_23Sm100TmaWarpSpecializedILi2ELi2ELi64ELb0ELb0EEEJNSB_IJSI_SI_SK_EEENSB_IJNS10_ISI_SE_EENS10_ISJ_SE_EEEEESM_NSB_IJNSB_IJlllEEESE_S12_EEESM_S23_NS1T_6fusion15FusionCallbacksIS1X_NS24_17LinearCombinationISM_fSM_fLNS_15FloatRoundStyleE2EEES1Y_S21_JEEENSA_5SM1004TMEM4LOAD26SM100_TMEM_LOAD_32dp32b64xENSA_20SM90_TMA_LOAD_IM2COLES1K_NSA_39AutoVectorizingCopyWithAssumedAlignmentILi128EEENSA_21SM90_TMA_STORE_IM2COLES1K_S2G_S2G_EEEvvEEEEvNT_6ParamsE:
        .type           _ZN7cutlass13device_kernelINS_4conv6kernel13ConvUniversalINS1_16ConvProblemShapeILNS1_8OperatorE1ELi2EEENS1_10collective14CollectiveConvINS1_47MainloopSm100TmaUmmaWarpSpecializedImplicitGemmILS5_1ELi16ELi2ELi1ELi2EN4cute5tupleIJNSA_1CILi2EEENSC_ILi1EEESE_EEEEENSB_IJNSC_ILi256EEENSC_ILi128EEENSB_IJNSC_ILi64EEEEEEEEENS_12float_e4m3_tESM_NSA_8TiledMMAINSA_8MMA_AtomIJNSA_10MMA_TraitsINSA_25SM100_MMA_F8F6F4_2x1SM_SSEJSM_SM_fSH_SI_NSA_17integral_constantINSA_4UMMA5MajorELST_0EEENSR_IST_LST_1EEENSR_INSS_7ScaleInELSW_0EEESX_EEEEEENSA_6LayoutINSB_IJSE_SE_SE_EEENSB_IJNSC_ILi0EEES12_S12_EEEEENSB_IJNSA_10UnderscoreES15_S15_EEEEENS7_6detail27Sm100ImplicitGemmTileTraitsINSA_25SM100_TMA_2SM_LOAD_IM2COLENSA_14ComposedLayoutINSA_7SwizzleILi2ELi4ELi3EEENSA_18smem_ptr_flag_bitsILi8EEENS10_INSB_IJNSC_ILi8EEESJ_EEENSB_IJSJ_SE_EEEEEEEvEENS19_INSA_18SM100_TMA_2SM_LOADENS1B_IS1D_S1F_NS10_INSB_IJSJ_S1G_EEENSB_IJSE_SJ_EEEEEEEvEEEENS_8epilogue10collective18CollectiveEpilogueINS1T_23Sm100TmaWarpSpecializedILi2ELi2ELi64ELb0ELb0EEEJNSB_IJSI_SI_SK_EEENSB_IJNS10_ISI_SE_EENS10_ISJ_SE_EEEEESM_NSB_IJNSB_IJlllEEESE_S12_EEESM_S23_NS1T_6fusion15FusionCallbacksIS1X_NS24_17LinearCombinationISM_fSM_fLNS_15FloatRoundStyleE2EEES1Y_S21_JEEENSA_5SM1004TMEM4LOAD26SM100_TMEM_LOAD_32dp32b64xENSA_20SM90_TMA_LOAD_IM2COLES1K_NSA_39AutoVectorizingCopyWithAssumedAlignmentILi128EEENSA_21SM90_TMA_STORE_IM2COLES1K_S2G_S2G_EEEvvEEEEvNT_6ParamsE,@function
        .size           _ZN7cutlass13device_kernelINS_4conv6kernel13ConvUniversalINS1_16ConvProblemShapeILNS1_8OperatorE1ELi2EEENS1_10collective14CollectiveConvINS1_47MainloopSm100TmaUmmaWarpSpecializedImplicitGemmILS5_1ELi16ELi2ELi1ELi2EN4cute5tupleIJNSA_1CILi2EEENSC_ILi1EEESE_EEEEENSB_IJNSC_ILi256EEENSC_ILi128EEENSB_IJNSC_ILi64EEEEEEEEENS_12float_e4m3_tESM_NSA_8TiledMMAINSA_8MMA_AtomIJNSA_10MMA_TraitsINSA_25SM100_MMA_F8F6F4_2x1SM_SSEJSM_SM_fSH_SI_NSA_17integral_constantINSA_4UMMA5MajorELST_0EEENSR_IST_LST_1EEENSR_INSS_7ScaleInELSW_0EEESX_EEEEEENSA_6LayoutINSB_IJSE_SE_SE_EEENSB_IJNSC_ILi0EEES12_S12_EEEEENSB_IJNSA_10UnderscoreES15_S15_EEEEENS7_6detail27Sm100ImplicitGemmTileTraitsINSA_25SM100_TMA_2SM_LOAD_IM2COLENSA_14ComposedLayoutINSA_7SwizzleILi2ELi4ELi3EEENSA_18smem_ptr_flag_bitsILi8EEENS10_INSB_IJNSC_ILi8EEESJ_EEENSB_IJSJ_SE_EEEEEEEvEENS19_INSA_18SM100_TMA_2SM_LOADENS1B_IS1D_S1F_NS10_INSB_IJSJ_S1G_EEENSB_IJSE_SJ_EEEEEEEvEEEENS_8epilogue10collective18CollectiveEpilogueINS1T_23Sm100TmaWarpSpecializedILi2ELi2ELi64ELb0ELb0EEEJNSB_IJSI_SI_SK_EEENSB_IJNS10_ISI_SE_EENS10_ISJ_SE_EEEEESM_NSB_IJNSB_IJlllEEESE_S12_EEESM_S23_NS1T_6fusion15FusionCallbacksIS1X_NS24_17LinearCombinationISM_fSM_fLNS_15FloatRoundStyleE2EEES1Y_S21_JEEENSA_5SM1004TMEM4LOAD26SM100_TMEM_LOAD_32dp32b64xENSA_20SM90_TMA_LOAD_IM2COLES1K_NSA_39AutoVectorizingCopyWithAssumedAlignmentILi128EEENSA_21SM90_TMA_STORE_IM2COLES1K_S2G_S2G_EEEvvEEEEvNT_6ParamsE,(.L_x_191 - _ZN7cutlass13device_kernelINS_4conv6kernel13ConvUniversalINS1_16ConvProblemShapeILNS1_8OperatorE1ELi2EEENS1_10collective14CollectiveConvINS1_47MainloopSm100TmaUmmaWarpSpecializedImplicitGemmILS5_1ELi16ELi2ELi1ELi2EN4cute5tupleIJNSA_1CILi2EEENSC_ILi1EEESE_EEEEENSB_IJNSC_ILi256EEENSC_ILi128EEENSB_IJNSC_ILi64EEEEEEEEENS_12float_e4m3_tESM_NSA_8TiledMMAINSA_8MMA_AtomIJNSA_10MMA_TraitsINSA_25SM100_MMA_F8F6F4_2x1SM_SSEJSM_SM_fSH_SI_NSA_17integral_constantINSA_4UMMA5MajorELST_0EEENSR_IST_LST_1EEENSR_INSS_7ScaleInELSW_0EEESX_EEEEEENSA_6LayoutINSB_IJSE_SE_SE_EEENSB_IJNSC_ILi0EEES12_S12_EEEEENSB_IJNSA_10UnderscoreES15_S15_EEEEENS7_6detail27Sm100ImplicitGemmTileTraitsINSA_25SM100_TMA_2SM_LOAD_IM2COLENSA_14ComposedLayoutINSA_7SwizzleILi2ELi4ELi3EEENSA_18smem_ptr_flag_bitsILi8EEENS10_INSB_IJNSC_ILi8EEESJ_EEENSB_IJSJ_SE_EEEEEEEvEENS19_INSA_18SM100_TMA_2SM_LOADENS1B_IS1D_S1F_NS10_INSB_IJSJ_S1G_EEENSB_IJSE_SJ_EEEEEEEvEEEENS_8epilogue10collective18CollectiveEpilogueINS1T_23Sm100TmaWarpSpecializedILi2ELi2ELi64ELb0ELb0EEEJNSB_IJSI_SI_SK_EEENSB_IJNS10_ISI_SE_EENS10_ISJ_SE_EEEEESM_NSB_IJNSB_IJlllEEESE_S12_EEESM_S23_NS1T_6fusion15FusionCallbacksIS1X_NS24_17LinearCombinationISM_fSM_fLNS_15FloatRoundStyleE2EEES1Y_S21_JEEENSA_5SM1004TMEM4LOAD26SM100_TMEM_LOAD_32dp32b64xENSA_20SM90_TMA_LOAD_IM2COLES1K_NSA_39AutoVectorizingCopyWithAssumedAlignmentILi128EEENSA_21SM90_TMA_STORE_IM2COLES1K_S2G_S2G_EEEvvEEEEvNT_6ParamsE)
        .other          _ZN7cutlass13device_kernelINS_4conv6kernel13ConvUniversalINS1_16ConvProblemShapeILNS1_8OperatorE1ELi2EEENS1_10collective14CollectiveConvINS1_47MainloopSm100TmaUmmaWarpSpecializedImplicitGemmILS5_1ELi16ELi2ELi1ELi2EN4cute5tupleIJNSA_1CILi2EEENSC_ILi1EEESE_EEEEENSB_IJNSC_ILi256EEENSC_ILi128EEENSB_IJNSC_ILi64EEEEEEEEENS_12float_e4m3_tESM_NSA_8TiledMMAINSA_8MMA_AtomIJNSA_10MMA_TraitsINSA_25SM100_MMA_F8F6F4_2x1SM_SSEJSM_SM_fSH_SI_NSA_17integral_constantINSA_4UMMA5MajorELST_0EEENSR_IST_LST_1EEENSR_INSS_7ScaleInELSW_0EEESX_EEEEEENSA_6LayoutINSB_IJSE_SE_SE_EEENSB_IJNSC_ILi0EEES12_S12_EEEEENSB_IJNSA_10UnderscoreES15_S15_EEEEENS7_6detail27Sm100ImplicitGemmTileTraitsINSA_25SM100_TMA_2SM_LOAD_IM2COLENSA_14ComposedLayoutINSA_7SwizzleILi2ELi4ELi3EEENSA_18smem_ptr_flag_bitsILi8EEENS10_INSB_IJNSC_ILi8EEESJ_EEENSB_IJSJ_SE_EEEEEEEvEENS19_INSA_18SM100_TMA_2SM_LOADENS1B_IS1D_S1F_NS10_INSB_IJSJ_S1G_EEENSB_IJSE_SJ_EEEEEEEvEEEENS_8epilogue10collective18CollectiveEpilogueINS1T_23Sm100TmaWarpSpecializedILi2ELi2ELi64ELb0ELb0EEEJNSB_IJSI_SI_SK_EEENSB_IJNS10_ISI_SE_EENS10_ISJ_SE_EEEEESM_NSB_IJNSB_IJlllEEESE_S12_EEESM_S23_NS1T_6fusion15FusionCallbacksIS1X_NS24_17LinearCombinationISM_fSM_fLNS_15FloatRoundStyleE2EEES1Y_S21_JEEENSA_5SM1004TMEM4LOAD26SM100_TMEM_LOAD_32dp32b64xENSA_20SM90_TMA_LOAD_IM2COLES1K_NSA_39AutoVectorizingCopyWithAssumedAlignmentILi128EEENSA_21SM90_TMA_STORE_IM2COLES1K_S2G_S2G_EEEvvEEEEvNT_6ParamsE,@"STO_CUDA_ENTRY STV_DEFAULT"
_ZN7cutlass13device_kernelINS_4conv6kernel13ConvUniversalINS1_16ConvProblemShapeILNS1_8OperatorE1ELi2EEENS1_10collective14CollectiveConvINS1_47MainloopSm100TmaUmmaWarpSpecializedImplicitGemmILS5_1ELi16ELi2ELi1ELi2EN4cute5tupleIJNSA_1CILi2EEENSC_ILi1EEESE_EEEEENSB_IJNSC_ILi256EEENSC_ILi128EEENSB_IJNSC_ILi64EEEEEEEEENS_12float_e4m3_tESM_NSA_8TiledMMAINSA_8MMA_AtomIJNSA_10MMA_TraitsINSA_25SM100_MMA_F8F6F4_2x1SM_SSEJSM_SM_fSH_SI_NSA_17integral_constantINSA_4UMMA5MajorELST_0EEENSR_IST_LST_1EEENSR_INSS_7ScaleInELSW_0EEESX_EEEEEENSA_6LayoutINSB_IJSE_SE_SE_EEENSB_IJNSC_ILi0EEES12_S12_EEEEENSB_IJNSA_10UnderscoreES15_S15_EEEEENS7_6detail27Sm100ImplicitGemmTileTraitsINSA_25SM100_TMA_2SM_LOAD_IM2COLENSA_14ComposedLayoutINSA_7SwizzleILi2ELi4ELi3EEENSA_18smem_ptr_flag_bitsILi8EEENS10_INSB_IJNSC_ILi8EEESJ_EEENSB_IJSJ_SE_EEEEEEEvEENS19_INSA_18SM100_TMA_2SM_LOADENS1B_IS1D_S1F_NS10_INSB_IJSJ_S1G_EEENSB_IJSE_SJ_EEEEEEEvEEEENS_8epilogue10collective18CollectiveEpilogueINS1T_23Sm100TmaWarpSpecializedILi2ELi2ELi64ELb0ELb0EEEJNSB_IJSI_SI_SK_EEENSB_IJNS10_ISI_SE_EENS10_ISJ_SE_EEEEESM_NSB_IJNSB_IJlllEEESE_S12_EEESM_S23_NS1T_6fusion15FusionCallbacksIS1X_NS24_17LinearCombinationISM_fSM_fLNS_15FloatRoundStyleE2EEES1Y_S21_JEEENSA_5SM1004TMEM4LOAD26SM100_TMEM_LOAD_32dp32b64xENSA_20SM90_TMA_LOAD_IM2COLES1K_NSA_39AutoVectorizingCopyWithAssumedAlignmentILi128EEENSA_21SM90_TMA_STORE_IM2COLES1K_S2G_S2G_EEEvvEEEEvNT_6ParamsE:
[----:B------:R-:W1:Y:S01]  /*0000*/  LDC R1, c[0x0][0x37c] ;  /* 0x0000df00ff017b82 */ /* 0x000e620000000800 */
[----:B------:R-:W2:Y:S01]  /*0010*/  S2R R164, SR_TID.X ;  /* 0x0000000000a47919 */ /* 0x000ea20000002100 */
[----:B------:R-:W3:Y:S06]  /*0020*/  LDCU.64 UR8, c[0x0][0x890] ;  /* 0x00011200ff0877ac */ /* 0x000eec0008000a00 */
[----:B------:R-:W4:Y:S01]  /*0030*/  S2UR UR43, SR_CgaCtaId ;  /* 0x00000000002b79c3 */ /* 0x000f220000008800 */
[----:B-1----:R-:W-:Y:S01]  /*0040*/  VIADD R1, R1, 0xfffffff8 ;  /* 0xfffffff801017836 */ /* 0x002fe20000000000 */
[----:B------:R-:W-:-:S02]  /*0050*/  PRMT R167, RZ, 0x7610, R167 ;  /* 0x00007610ffa77816 */ /* 0x000fc400000000a7 */
[----:B------:R-:W-:Y:S02]  /*0060*/  ELECT P1, URZ, PT ;  /* 0x0000000000ff782f */ /* 0x000fe40003820000 */
[----:B------:R-:W-:Y:S01]  /*0070*/  R2UR UR48, R1 ;  /* 0x00000000013072ca */ /* 0x000fe200000e0000 */
[----:B---3--:R-:W-:-:S04]  /*0080*/  UISETP.NE.U32.AND UP0, UPT, UR8, URZ, UPT ;  /* 0x000000ff0800728c */ /* 0x008fc8000bf05070 */
[----:B------:R-:W-:Y:S02]  /*0090*/  UISETP.NE.AND.EX UP0, UPT, UR9, URZ, UPT, UP0 ;  /* 0x000000ff0900728c */ /* 0x000fe4000bf05300 */
[----:B----4-:R-:W-:Y:S02]  /*00a0*/  ULOP3.LUT UR31, UR43, 0x1, URZ, 0xc0, !UPT ;  /* 0x000000012b1f7892 */ /* 0x010fe4000f8ec0ff */
[----:B------:R-:W-:Y:S01]  /*00b0*/  ULOP3.LUT UR30, UR43, 0x1, URZ, 0x3c, !UPT ;  /* 0x000000012b1e7892 */ /* 0x000fe2000f8e3cff */
[----:B--2---:R-:W-:-:S05]  /*00c0*/  SHF.R.U32.HI R168, RZ, 0x5, R164 ;  /* 0x00000005ffa87819 */ /* 0x004fca00000116a4 */
[----:B------:R-:W1:Y:S02]  /*00d0*/  SHFL.IDX PT, R0, R168, RZ, 0x1f ;  /* 0x00001fffa8007589 */ /* 0x000e6400000e0000 */
[----:B-1----:R-:W-:Y:S01]  /*00e0*/  R2UR UR18, R0 ;  /* 0x00000000001272ca */ /* 0x002fe200000e0000 */
[----:B------:R-:W-:-:S14]  /*00f0*/  BRA.U UP0, `(.L_x_0) ;  /* 0x0000000100307547 */ /* 0x000fdc000b800000 */
[----:B------:R-:W1:Y:S02]  /*0100*/  LDCU.64 UR4, c[0x0][0x888] ;  /* 0x00011100ff0477ac */ /* 0x000e640008000a00 */
[----:B-1----:R-:W-:-:S04]  /*0110*/  UISETP.NE.U32.AND UP0, UPT, UR4, URZ, UPT ;  /* 0x000000ff0400728c */ /* 0x002fc8000bf05070 */
[----:B------:R-:W-:-:S09]  /*0120*/  UISETP.NE.AND.EX UP0, UPT, UR5, URZ, UPT, UP0 ;  /* 0x000000ff0500728c */ /* 0x000fd2000bf05300 */
[----:B------:R-:W-:Y:S05]  /*0130*/  BRA.U !UP0, `(.L_x_1) ;  /* 0x0000000108147547 */ /* 0x000fea000b800000 */
[----:B------:R-:W1:Y:S01]  /*0140*/  LDC.64 R2, c[0x0][0x888] ;  /* 0x00022200ff027b82 */ /* 0x000e620000000a00 */
[----:B------:R-:W1:Y:S02]  /*0150*/  LDCU.64 UR4, c[0x0][0x358] ;  /* 0x00006b00ff0477ac */ /* 0x000e640008000a00 */
[----:B-1----:R1:W5:Y:S01]  /*0160*/  LDG.E R73, desc[UR4][R2.64] ;  /* 0x0000000402497981 */ /* 0x002362000c1e1900 */
[----:B------:R-:W-:Y:S01]  /*0170*/  HFMA2 R167, -RZ, RZ, 0, 5.9604644775390625e-08 ;  /* 0x00000001ffa77431 */ /* 0x000fe200000001ff */
[----:B------:R-:W-:Y:S05]  /*0180*/  BRA `(.L_x_0) ;  /* 0x00000000000c7947 */ /* 0x000fea0003800000 */
.L_x_1:
[----:B------:R-:W1:Y:S01]  /*0190*/  LDCU UR4, c[0x0][0x880] ;  /* 0x00011000ff0477ac */ /* 0x000e620008000800 */
[----:B------:R-:W-:Y:S01]  /*01a0*/  HFMA2 R167, -RZ, RZ, 0, 5.9604644775390625e-08 ;  /* 0x00000001ffa77431 */ /* 0x000fe200000001ff */
[----:B-1----:R-:W-:-:S07]  /*01b0*/  MOV R73, UR4 ;  /* 0x0000000400497c02 */ /* 0x002fce0008000f00 */
.L_x_0:
[----:B------:R-:W2:Y:S02]  /*01c0*/  LDCU.64 UR4, c[0x0][0x8b0] ;  /* 0x00011600ff0477ac */ /* 0x000ea40008000a00 */
[----:B--2---:R-:W-:-:S04]  /*01d0*/  UISETP.NE.U32.AND UP0, UPT, UR4, URZ, UPT ;  /* 0x000000ff0400728c */ /* 0x004fc8000bf05070 */
[----:B------:R-:W-:-:S09]  /*01e0*/  UISETP.NE.AND.EX UP0, UPT, UR5, URZ, UPT, UP0 ;  /* 0x000000ff0500728c */ /* 0x000fd2000bf05300 */
[----:B------:R-:W-:Y:S05]  /*01f0*/  BRA.U UP0, `(.L_x_2) ;  /* 0x0000000100287547 */ /* 0x000fea000b800000 */
[----:B------:R-:W2:Y:S02]  /*0200*/  LDCU.64 UR4, c[0x0][0x8a8] ;  /* 0x00011500ff0477ac */ /* 0x000ea40008000a00 */
[----:B--2---:R-:W-:-:S04]  /*0210*/  UISETP.NE.U32.AND UP0, UPT, UR4, URZ, UPT ;  /* 0x000000ff0400728c */ /* 0x004fc8000bf05070 */
[----:B------:R-:W-:-:S09]  /*0220*/  UISETP.NE.AND.EX UP0, UPT, UR5, URZ, UPT, UP0 ;  /* 0x000000ff0500728c */ /* 0x000fd2000bf05300 */
[----:B------:R-:W-:Y:S05]  /*0230*/  BRA.U !UP0, `(.L_x_3) ;  /* 0x0000000108107547 */ /* 0x000fea000b800000 */
[----:B------:R-:W2:Y:S01]  /*0240*/  LDC.64 R70, c[0x0][0x8a8] ;  /* 0x00022a00ff467b82 */ /* 0x000ea20000000a00 */
[----:B------:R-:W2:Y:S02]  /*0250*/  LDCU.64 UR4, c[0x0][0x358] ;  /* 0x00006b00ff0477ac */ /* 0x000ea40008000a00 */
[----:B--2---:R2:W5:Y:S01]  /*0260*/  LDG.E R70, desc[UR4][R70.64] ;  /* 0x0000000446467981 */ /* 0x004562000c1e1900 */
[----:B------:R-:W-:Y:S05]  /*0270*/  BRA `(.L_x_2) ;  /* 0x0000000000087947 */ /* 0x000fea0003800000 */
.L_x_3:
[----:B------:R-:W2:Y:S02]  /*0280*/  LDCU UR4, c[0x0][0x8a0] ;  /* 0x00011400ff0477ac */ /* 0x000ea40008000800 */
[----:B--2---:R-:W-:Y:S02]  /*0290*/  MOV R70, UR4 ;  /* 0x0000000400467c02 */ /* 0x004fe40008000f00 */
.L_x_2:
[----:B------:R-:W-:Y:S01]  /*02a0*/  IMAD.U32 R0, RZ, RZ, UR18 ;  /* 0x00000012ff007e24 */ /* 0x000fe2000f8e00ff */
[----:B------:R-:W-:Y:S04]  /*02b0*/  BSSY.RECONVERGENT B0, `(.L_x_4) ;  /* 0x000000c000007945 */ /* 0x000fe80003800200 */
[C---:B------:R-:W-:Y:S02]  /*02c0*/  ISETP.NE.OR P2, PT, R0.reuse, 0x1, !P1 ;  /* 0x000000010000780c */ /* 0x040fe40004f45670 */
[----:B------:R-:W-:-:S11]  /*02d0*/  ISETP.NE.OR P0, PT, R0, 0x3, !P1 ;  /* 0x000000030000780c */ /* 0x000fd60004f05670 */
[----:B------:R-:W-:Y:S05]  /*02e0*/  @P2 BRA `(.L_x_5) ;  /* 0x0000000000202947 */ /* 0x000fea0003800000 */
[----:B------:R-:W3:Y:S02]  /*02f0*/  LDCU.64 UR4, c[0x0][0x348] ;  /* 0x00006900ff0477ac */ /* 0x000ee40008000a00 */
[----:B---3--:R-:W-:Y:S02]  /*0300*/  UIADD3 UR6, UP1, UPT, UR4, 0x80, URZ ;  /* 0x0000008004067890 */ /* 0x008fe4000ff3e0ff */
[----:B------:R-:W-:Y:S02]  /*0310*/  UIADD3 UR4, UP0, UPT, UR4, 0x180, URZ ;  /* 0x0000018004047890 */ /* 0x000fe4000ff1e0ff */
[----:B------:R-:W-:Y:S02]  /*0320*/  UIADD3.X UR7, UPT, UPT, URZ, UR5, URZ, UP1, !UPT ;  /* 0x00000005ff077290 */ /* 0x000fe40008ffe4ff */
[----:B------:R-:W-:-:S07]  /*0330*/  UIADD3.X UR5, UPT, UPT, URZ, UR5, URZ, UP0, !UPT ;  /* 0x00000005ff057290 */ /* 0x000fce00087fe4ff */
[----:B------:R3:W-:Y:S02]  /*0340*/  UTMACCTL.PF [UR6] ;  /* 0x00000000060079b9 */ /* 0x0007e40008040000 */
[----:B------:R3:W-:Y:S02]  /*0350*/  UTMACCTL.PF [UR4] ;  /* 0x00000000040079b9 */ /* 0x0007e40008040000 */
[----:B---3--:R-:W-:Y:S01]  /*0360*/  NOP ;  /* 0x0000000000007918 */ /* 0x008fe20000000000 */
.L_x_5:
[----:B------:R-:W-:Y:S05]  /*0370*/  BSYNC.RECONVERGENT B0 ;  /* 0x0000000000007941 */ /* 0x000fea0003800200 */
.L_x_4:
[----:B------:R-:W-:Y:S04]  /*0380*/  BSSY.RECONVERGENT B0, `(.L_x_6) ;  /* 0x000000a000007945 */ /* 0x000fe80003800200 */
        /* <DEDUP_REMOVED lines=9> */
.L_x_7:
[----:B------:R-:W-:Y:S05]  /*0420*/  BSYNC.RECONVERGENT B0 ;  /* 0x0000000000007941 */ /* 0x000fea0003800200 */
.L_x_6:
[----:B------:R-:W3:Y:S01]  /*0430*/  LDCU.64 UR4, c[0x0][0x888] ;  /* 0x00011100ff0477ac */ /* 0x000ee20008000a00 */
[----:B------:R-:W-:Y:S02]  /*0440*/  UISETP.EQ.U32.AND UP2, UPT, UR8, URZ, UPT ;  /* 0x000000ff0800728c */ /* 0x000fe4000bf42070 */
[----:B------:R-:W-:Y:S02]  /*0450*/  UPLOP3.LUT UP3, UPT, UPT, UPT, UPT, 0x80, 0x8 ;  /* 0x000000000008789c */ /* 0x000fe40003f6f070 */
[----:B---3--:R-:W-:-:S04]  /*0460*/  UISETP.NE.U32.AND UP0, UPT, UR4, URZ, UPT ;  /* 0x000000ff0400728c */ /* 0x008fc8000bf05070 */
[----:B------:R-:W-:-:S04]  /*0470*/  UISETP.NE.AND.EX UP1, UPT, UR5, URZ, UPT, UP0 ;  /* 0x000000ff0500728c */ /* 0x000fc8000bf25300 */
[----:B------:R-:W-:-:S04]  /*0480*/  UISETP.EQ.OR.EX UP4, UPT, UR9, URZ, !UP1, UP2 ;  /* 0x000000ff0900728c */ /* 0x000fc8000cf82720 */
[----:B------:R-:W-:-:S06]  /*0490*/  UP2UR UR4, UPR, URZ, 0x10 ;  /* 0x00000010ff047883 */ /* 0x000fcc0008000000 */
[----:B------:R-:W-:Y:S01]  /*04a0*/  MOV R177, UR4 ;  /* 0x0000000400b17c02 */ /* 0x000fe20008000f00 */
[----:B------:R-:W-:Y:S06]  /*04b0*/  BRA.U !UP4, `(.L_x_8) ;  /* 0x000000010c207547 */ /* 0x000fec000b800000 */
[----:B------:R-:W-:Y:S01]  /*04c0*/  UISETP.NE.U32.AND UP2, UPT, UR8, URZ, UPT ;  /* 0x000000ff0800728c */ /* 0x000fe2000bf45070 */
[----:B-----5:R-:W-:Y:S01]  /*04d0*/  FSETP.NEU.AND P0, PT, R73, RZ, PT ;  /* 0x000000ff4900720b */ /* 0x020fe20003f0d000 */
[----:B------:R-:W-:Y:S02]  /*04e0*/  USEL UR4, URZ, 0xffffffff, UP1 ;  /* 0xffffffffff047887 */ /* 0x000fe40008800000 */
[----:B------:R-:W-:-:S10]  /*04f0*/  UISETP.NE.AND.EX UP2, UPT, UR9, URZ, UPT, UP2 ;  /* 0x000000ff0900728c */ /* 0x000fd4000bf45320 */
[----:B------:R-:W-:Y:S01]  /*0500*/  VOTEU.ANY UP0, P0 ;  /* 0x0000000000ff7886 */ /* 0x000fe20000000100 */
[----:B------:R-:W-:-:S04]  /*0510*/  @!UP2 USEL UR4, URZ, 0xffffffff, UP0 ;  /* 0xffffffffff04a887 */ /* 0x000fc80008000000 */
[----:B------:R-:W-:-:S04]  /*0520*/  ULOP3.LUT UR4, UR4, 0x1, URZ, 0xc0, !UPT ;  /* 0x0000000104047892 */ /* 0x000fc8000f8ec0ff */
[----:B------:R-:W-:-:S11]  /*0530*/  UISETP.NE.U32.AND UP3, UPT, UR4, 0x1, UPT ;  /* 0x000000010400788c */ /* 0x000fd6000bf65070 */
.L_x_8:
[----:B------:R-:W3:Y:S01]  /*0540*/  SHFL.IDX PT, R0, R168, RZ, 0x1f ;  /* 0x00001fffa8007589 */ /* 0x000ee200000e0000 */
[----:B------:R-:W-:Y:S02]  /*0550*/  UISETP.NE.AND UP5, UPT, UR18, 0x2, UPT ;  /* 0x000000021200788c */ /* 0x000fe4000bfa5270 */
[----:B------:R-:W-:Y:S02]  /*0560*/  UISETP.NE.AND UP0, UPT, UR18, 0x2, UPT ;  /* 0x000000021200788c */ /* 0x000fe4000bf05270 */
[----:B------:R-:W-:Y:S02]  /*0570*/  UISETP.NE.OR UP2, UPT, UR31, URZ, UP5 ;  /* 0x000000ff1f00728c */ /* 0x000fe4000af45670 */
[----:B------:R-:W-:-:S04]  /*0580*/  USEL UR49, URZ, 0x1, UP0 ;  /* 0x00000001ff317887 */ /* 0x000fc80008000000 */
[----:B------:R-:W-:Y:S02]  /*0590*/  PLOP3.LUT P3, PT, P1, PT, UP2, 0xae, 0xea ;  /* 0x0000000000ea781c */ /* 0x000fe40000f6f52e */
[----:B---3--:R-:W-:-:S13]  /*05a0*/  ISETP.NE.AND P0, PT, R0, RZ, PT ;  /* 0x000000ff0000720c */ /* 0x008fda0003f05270 */
[----:B------:R-:W-:Y:S05]  /*05b0*/  @P0 BRA `(.L_x_9) ;  /* 0x0000000000b00947 */ /* 0x000fea0003800000 */
[----:B------:R-:W-:Y:S01]  /*05c0*/  ELECT P0, URZ, PT ;  /* 0x0000000000ff782f */ /* 0x000fe20003800000 */
[----:B------:R-:W-:-:S12]  /*05d0*/  BSSY.RECONVERGENT B0, `(.L_x_9) ;  /* 0x000002a000007945 */ /* 0x000fd80003800200 */
[----:B------:R-:W-:Y:S05]  /*05e0*/  @!P0 BRA `(.L_x_10) ;  /* 0x0000000000a08947 */ /* 0x000fea0003800000 */
[----:B------:R-:W-:Y:S01]  /*05f0*/  UMOV UR4, 0x400 ;  /* 0x0000040000047882 */ /* 0x000fe20000000000 */
[----:B------:R-:W-:Y:S01]  /*0600*/  UMOV UR6, 0x1 ;  /* 0x0000000100067882 */ /* 0x000fe20000000000 */
[----:B------:R-:W-:Y:S02]  /*0610*/  ULEA UR4, UR43, UR4, 0x18 ;  /* 0x000000042b047291 */ /* 0x000fe4000f8ec0ff */
[----:B------:R-:W-:-:S04]  /*0620*/  UIADD3 UR6, UPT, UPT, -UR6, 0x100000, URZ ;  /* 0x0010000006067890 */ /* 0x000fc8000fffe1ff */
[----:B------:R-:W-:Y:S02]  /*0630*/  USHF.L.U32 UR7, UR6, 0xb, URZ ;  /* 0x0000000b06077899 */ /* 0x000fe400080006ff */
[----:B------:R-:W-:Y:S01]  /*0640*/  USHF.L.U32 UR6, UR6, 0x1, URZ ;  /* 0x0000000106067899 */ /* 0x000fe200080006ff */
[----:B------:R-:W3:Y:S11]  /*0650*/  FENCE.VIEW.ASYNC.S ;  /* 0x00000000000073c6 */ /* 0x000ef60000000000 */
[----:B---3--:R3:W4:Y:S01]  /*0660*/  SYNCS.EXCH.64 URZ, [UR4], UR6 ;  /* 0x0000000604ff75b2 */ /* 0x0087220008000100 */
[----:B------:R3:W1:Y:S01]  /*0670*/  SYNCS.EXCH.64 URZ, [UR4+0x80], UR6 ;  /* 0x0000800604ff75b2 */ /* 0x0006620008000100 */
        /* <DEDUP_REMOVED lines=29> */
[----:B------:R3:W1:Y:S02]  /*0850*/  SYNCS.EXCH.64 URZ, [UR4+0xf8], UR6 ;  /* 0x0000f80604ff75b2 */ /* 0x0006640008000100 */
[----:B---34-:R-:W-:Y:S01]  /*0860*/  NOP ;  /* 0x0000000000007918 */ /* 0x018fe20000000000 */
.L_x_10:
[----:B------:R-:W-:Y:S05]  /*0870*/  BSYNC.RECONVERGENT B0 ;  /* 0x0000000000007941 */ /* 0x000fea0003800200 */
.L_x_9:
[----:B------:R-:W3:Y:S01]  /*0880*/  SHFL.IDX PT, R0, R168, RZ, 0x1f ;  /* 0x00001fffa8007589 */ /* 0x000ee200000e0000 */
[----:B------:R-:W-:Y:S01]  /*0890*/  NOP ;  /* 0x0000000000007918 */ /* 0x000fe20000000000 */
[----:B---3--:R-:W-:-:S13]  /*08a0*/  ISETP.NE.AND P0, PT, R0, 0x1, PT ;  /* 0x000000010000780c */ /* 0x008fda0003f05270 */
[----:B------:R-:W-:Y:S05]  /*08b0*/  @P0 BRA `(.L_x_11) ;  /* 0x0000000000440947 */ /* 0x000fea0003800000 */
[----:B------:R-:W-:Y:S01]  /*08c0*/  UMOV UR4, 0x400 ;  /* 0x0000040000047882 */ /* 0x000fe20000000000 */
[----:B------:R-:W-:Y:S01]  /*08d0*/  UMOV UR8, 0x20 ;  /* 0x0000002000087882 */ /* 0x000fe20000000000 */
[----:B------:R-:W-:Y:S01]  /*08e0*/  UMOV UR6, 0x80 ;  /* 0x0000008000067882 */ /* 0x000fe20000000000 */
[----:B------:R-:W-:Y:S02]  /*08f0*/  ULEA UR4, UR43, UR4, 0x18 ;  /* 0x000000042b047291 */ /* 0x000fe4000f8ec0ff */
[----:B------:R-:W-:-:S04]  /*0900*/  UIADD3 UR8, UPT, UPT, -UR8, 0x100000, URZ ;  /* 0x0010000008087890 */ /* 0x000fc8000fffe1ff */
[----:B------:R-:W-:Y:S02]  /*0910*/  USHF.L.U32 UR9, UR8, 0xb, URZ ;  /* 0x0000000b08097899 */ /* 0x000fe400080006ff */
[----:B------:R-:W-:Y:S02]  /*0920*/  USHF.L.U32 UR8, UR8, 0x1, URZ ;  /* 0x0000000108087899 */ /* 0x000fe400080006ff */
[----:B------:R-:W-:-:S04]  /*0930*/  UIADD3 UR6, UPT, UPT, -UR6, 0x100000, URZ ;  /* 0x0010000006067890 */ /* 0x000fc8000fffe1ff */
[----:B------:R-:W-:Y:S02]  /*0940*/  USHF.L.U32 UR7, UR6, 0xb, URZ ;  /* 0x0000000b06077899 */ /* 0x000fe400080006ff */
[----:B------:R-:W-:Y:S01]  /*0950*/  USHF.L.U32 UR6, UR6, 0x1, URZ ;  /* 0x0000000106067899 */ /* 0x000fe200080006ff */
[----:B------:R-:W-:Y:S01]  /*0960*/  ELECT P0, URZ, PT ;  /* 0x0000000000ff782f */ /* 0x000fe20003800000 */
[----:B------:R-:W3:Y:S02]  /*0970*/  FENCE.VIEW.ASYNC.S ;  /* 0x00000000000073c6 */ /* 0x000ee40000000000 */
[----:B---3--:R3:W4:Y:S08]  /*0980*/  SYNCS.EXCH.64 URZ, [UR4+0x100], UR8 ;  /* 0x0001000804ff75b2 */ /* 0x0087300008000100 */
[----:B------:R3:W1:Y:S01]  /*0990*/  SYNCS.EXCH.64 URZ, [UR4+0x110], UR6 ;  /* 0x0001100604ff75b2 */ /* 0x0006620008000100 */
[----:B------:R3:W1:Y:S01]  /*09a0*/  SYNCS.EXCH.64 URZ, [UR4+0x108], UR8 ;  /* 0x0001080804ff75b2 */ /* 0x0006620008000100 */
[----:B------:R3:W1:Y:S01]  /*09b0*/  SYNCS.EXCH.64 URZ, [UR4+0x118], UR6 ;  /* 0x0001180604ff75b2 */ /* 0x0006620008000100 */
[----:B------:R-:W-:Y:S01]  /*09c0*/  NOP ;  /* 0x0000000000007918 */ /* 0x000fe20000000000 */
.L_x_11:
[----:B------:R-:W2:Y:S01]  /*09d0*/  SHFL.IDX PT, R0, R168, RZ, 0x1f ;  /* 0x00001fffa8007589 */ /* 0x000ea200000e0000 */
[----:B------:R-:W-:Y:S01]  /*09e0*/  NOP ;  /* 0x0000000000007918 */ /* 0x000fe20000000000 */
[----:B--2---:R-:W-:-:S13]  /*09f0*/  ISETP.NE.AND P0, PT, R0, 0x3, PT ;  /* 0x000000030000780c */ /* 0x004fda0003f05270 */
[----:B------:R-:W-:Y:S05]  /*0a00*/  @P0 BRA `(.L_x_12) ;  /* 0x00000000002c0947 */ /* 0x000fea0003800000 */
[----:B---3--:R-:W-:Y:S01]  /*0a10*/  UMOV UR4, 0x400 ;  /* 0x0000040000047882 */ /* 0x008fe20000000000 */
[----:B------:R-:W-:Y:S01]  /*0a20*/  UMOV UR6, 0x20 ;  /* 0x0000002000067882 */ /* 0x000fe20000000000 */
[----:B------:R-:W-:Y:S02]  /*0a30*/  ULEA UR4, UR43, UR4, 0x18 ;  /* 0x000000042b047291 */ /* 0x000fe4000f8ec0ff */
[----:B------:R-:W-:-:S04]  /*0a40*/  UIADD3 UR6, UPT, UPT, -UR6, 0x100000, URZ ;  /* 0x0010000006067890 */ /* 0x000fc8000fffe1ff */
[----:B------:R-:W-:Y:S02]  /*0a50*/  USHF.L.U32 UR7, UR6, 0xb, URZ ;  /* 0x0000000b06077899 */ /* 0x000fe400080006ff */
[----:B------:R-:W-:Y:S01]  /*0a60*/  USHF.L.U32 UR6, UR6, 0x1, URZ ;  /* 0x0000000106067899 */ /* 0x000fe200080006ff */
[----:B------:R-:W-:Y:S01]  /*0a70*/  ELECT P0, URZ, PT ;  /* 0x0000000000ff782f */ /* 0x000fe20003800000 */
[----:B------:R-:W2:Y:S10]  /*0a80*/  FENCE.VIEW.ASYNC.S ;  /* 0x00000000000073c6 */ /* 0x000eb40000000000 */
[----:B--2---:R2:W3:Y:S01]  /*0a90*/  SYNCS.EXCH.64 URZ, [UR4+0x120], UR6 ;  /* 0x0001200604ff75b2 */ /* 0x0044e20008000100 */
[----:B------:R2:W1:Y:S01]  /*0aa0*/  SYNCS.EXCH.64 URZ, [UR4+0x128], UR6 ;  /* 0x0001280604ff75b2 */ /* 0x0004620008000100 */
[----:B------:R-:W-:Y:S01]  /*0ab0*/  NOP ;  /* 0x0000000000007918 */ /* 0x000fe20000000000 */
.L_x_12:
[----:B------:R-:W4:Y:S01]  /*0ac0*/  SHFL.IDX PT, R0, R168, RZ, 0x1f ;  /* 0x00001fffa8007589 */ /* 0x000f2200000e0000 */
[----:B------:R-:W-:Y:S01]  /*0ad0*/  NOP ;  /* 0x0000000000007918 */ /* 0x000fe20000000000 */
[----:B----4-:R-:W-:-:S13]  /*0ae0*/  ISETP.NE.AND P0, PT, R0, 0x4, PT ;  /* 0x000000040000780c */ /* 0x010fda0003f05270 */
[----:B------:R-:W-:Y:S05]  /*0af0*/  @P0 BRA `(.L_x_13) ;  /* 0x0000000000400947 */ /* 0x000fea0003800000 */
[----:B--23--:R-:W-:Y:S01]  /*0b00*/  UMOV UR4, 0x1e0 ;  /* 0x000001e000047882 */ /* 0x00cfe20000000000 */
[----:B------:R-:W-:Y:S01]  /*0b10*/  UMOV UR6, 0x400 ;  /* 0x0000040000067882 */ /* 0x000fe20000000000 */
[----:B------:R-:W-:Y:S01]  /*0b20*/  USEL UR4, UR4, 0x1a0, UP3 ;  /* 0x000001a004047887 */ /* 0x000fe20009800000 */
        /* <DEDUP_REMOVED lines=9> */
[----:B------:R-:W2:Y:S02]  /*0bc0*/  FENCE.VIEW.ASYNC.S ;  /* 0x00000000000073c6 */ /* 0x000ea40000000000 */
[----:B--2---:R4:W2:Y:S08]  /*0bd0*/  SYNCS.EXCH.64 URZ, [UR6+0x130], UR8 ;  /* 0x0001300806ff75b2 */ /* 0x0048b00008000100 */
[----:B------:R4:W3:Y:S02]  /*0be0*/  SYNCS.EXCH.64 URZ, [UR6+0x138], UR4 ;  /* 0x0001380406ff75b2 */ /* 0x0008e40008000100 */
[----:B----4-:R-:W-:Y:S01]  /*0bf0*/  NOP ;  /* 0x0000000000007918 */ /* 0x010fe20000000000 */
.L_x_13:
[----:B------:R-:W4:Y:S01]  /*0c00*/  SHFL.IDX PT, R0, R168, RZ, 0x1f ;  /* 0x00001fffa8007589 */ /* 0x000f2200000e0000 */
[----:B------:R-:W-:Y:S01]  /*0c10*/  ISETP.NE.OR P1, PT, RZ, UR18, !P1 ;  /* 0x00000012ff007c0c */ /* 0x000fe2000cf25670 */
[----:B------:R-:W-:Y:S01]  /*0c20*/  NOP ;  /* 0x0000000000007918 */ /* 0x000fe20000000000 */
[----:B----4-:R-:W-:-:S13]  /*0c30*/  ISETP.NE.AND P0, PT, R0, 0x5, PT ;  /* 0x000000050000780c */ /* 0x010fda0003f05270 */
[----:B------:R-:W-:Y:S05]  /*0c40*/  @P0 BRA `(.L_x_14) ;  /* 0x0000000000440947 */ /* 0x000fea0003800000 */
[----:B--23--:R-:W-:Y:S01]  /*0c50*/  UMOV UR4, 0x400 ;  /* 0x0000040000047882 */ /* 0x00cfe20000000000 */
        /* <DEDUP_REMOVED lines=12> */
[----:B------:R4:W3:Y:S01]  /*0d20*/  SYNCS.EXCH.64 URZ, [UR4+0x150], UR8 ;  /* 0x0001500804ff75b2 */ /* 0x0008e20008000100 */
[----:B------:R4:W1:Y:S01]  /*0d30*/  SYNCS.EXCH.64 URZ, [UR4+0x148], UR6 ;  /* 0x0001480604ff75b2 */ /* 0x0008620008000100 */
[----:B------:R4:W1:Y:S02]  /*0d40*/  SYNCS.EXCH.64 URZ, [UR4+0x158], UR8 ;  /* 0x0001580804ff75b2 */ /* 0x0008640008000100 */
[----:B----4-:R-:W-:Y:S01]  /*0d50*/  NOP ;  /* 0x0000000000007918 */ /* 0x010fe20000000000 */
.L_x_14:
[----:B------:R-:W-:Y:S01]  /*0d60*/  VOTEU.ALL UP0, P1 ;  /* 0x0000000000ff7886 */ /* 0x000fe20000800000 */
[----:B--23--:R-:W-:Y:S01]  /*0d70*/  UMOV UR4, 0x20 ;  /* 0x0000002000047882 */ /* 0x00cfe20000000000 */
[----:B------:R-:W2:Y:S01]  /*0d80*/  LDCU UR7, c[0x0][0x36c] ;  /* 0x00006d80ff0777ac */ /* 0x000ea20008000800 */
[----:B------:R-:W-:Y:S01]  /*0d90*/  NOP ;  /* 0x0000000000007918 */ /* 0x000fe20000000000 */
[----:B-1----:R-:W-:Y:S01]  /*0da0*/  LOP3.LUT R3, R164, 0x1f, RZ, 0xc0, !PT ;  /* 0x0000001fa4037812 */ /* 0x002fe200078ec0ff */
[----:B------:R-:W-:Y:S01]  /*0db0*/  @!UP0 UMOV UR6, 0x400 ;  /* 0x0000040000068882 */ /* 0x000fe20000000000 */
[----:B------:R-:W-:-:S04]  /*0dc0*/  @!UP0 UIADD3 UR4, UPT, UPT, -UR4, 0x100000, URZ ;  /* 0x0010000004048890 */ /* 0x000fc8000fffe1ff */
[----:B------:R-:W-:Y:S02]  /*0dd0*/  @!UP0 USHF.L.U32 UR5, UR4, 0xb, URZ ;  /* 0x0000000b04058899 */ /* 0x000fe400080006ff */
[----:B------:R-:W-:Y:S02]  /*0de0*/  @!UP0 USHF.L.U32 UR4, UR4, 0x1, URZ ;  /* 0x0000000104048899 */ /* 0x000fe400080006ff */
[----:B------:R-:W-:Y:S01]  /*0df0*/  @!UP0 ULEA UR6, UR43, UR6, 0x18 ;  /* 0x000000062b068291 */ /* 0x000fe2000f8ec0ff */
[----:B------:R-:W-:Y:S01]  /*0e00*/  VOTEU.ALL UP0, P1 ;  /* 0x0000000000ff7886 */ /* 0x000fe20000800000 */
[----:B------:R-:W-:Y:S02]  /*0e10*/  UISETP.NE.AND UP4, UPT, UR18, URZ, UPT ;  /* 0x000000ff1200728c */ /* 0x000fe4000bf85270 */
[----:B--2---:R-:W-:Y:S01]  /*0e20*/  UISETP.EQ.U32.AND UP6, UPT, UR7, 0x1, UPT ;  /* 0x000000010700788c */ /* 0x004fe2000bfc2070 */
[----:B------:R-:W1:Y:S07]  /*0e30*/  FENCE.VIEW.ASYNC.S ;  /* 0x00000000000073c6 */ /* 0x000e6e0000000000 */
[----:B-1----:R1:W2:Y:S01]  /*0e40*/  @!UP0 SYNCS.EXCH.64 URZ, [UR6+0x160], UR4 ;  /* 0x0001600406ff85b2 */ /* 0x0022a20008000100 */
[----:B------:R-:W-:Y:S05]  /*0e50*/  BRA.U !UP6, `(.L_x_15) ;  /* 0x000000010e087547 */ /* 0x000fea000b800000 */
[----:B--2---:R-:W-:Y:S01]  /*0e60*/  UCGABAR_ARV ;  /* 0x00000000000079c7 */ /* 0x004fe20008000000 */
[----:B------:R-:W-:Y:S05]  /*0e70*/  BRA `(.L_x_16) ;  /* 0x0000000000047947 */ /* 0x000fea0003800000 */
.L_x_15:
[----:B--2---:R-:W-:Y:S01]  /*0e80*/  NOP ;  /* 0x0000000000007918 */ /* 0x004fe20000000000 */
.L_x_16:
[----:B------:R-:W2:Y:S01]  /*0e90*/  S2UR UR20, SR_CTAID.X ;  /* 0x00000000001479c3 */ /* 0x000ea20000002500 */
[----:B------:R-:W-:-:S05]  /*0ea0*/  CS2R.32 R176, SR_CgaSize ;  /* 0x0000000000b07805 */ /* 0x000fca0000008a00 */
[----:B------:R-:W-:-:S05]  /*0eb0*/  IMAD R176, R176, -0xa0, RZ ;  /* 0xffffff60b0b07824 */ /* 0x000fca00078e02ff */
[----:B-1----:R-:W-:-:S14]  /*0ec0*/  R2UR UR5, R176 ;  /* 0x00000000b00572ca */ /* 0x002fdc00000e0000 */
[----:B------:R-:W1:Y:S01]  /*0ed0*/  LDCU UR5, c[0x0][UR5+0x2b0] ;  /* 0x00005600050577ac */ /* 0x000e620008000800 */
[----:B------:R-:W-:-:S05]  /*0ee0*/  CS2R.32 R176, SR_CgaSize ;  /* 0x0000000000b07805 */ /* 0x000fca0000008a00 */
[----:B------:R-:W-:-:S05]  /*0ef0*/  IMAD R176, R176, -0xa0, RZ ;  /* 0xffffff60b0b07824 */ /* 0x000fca00078e02ff */
[----:B------:R-:W-:-:S14]  /*0f00*/  R2UR UR4, R176 ;  /* 0x00000000b00472ca */ /* 0x000fdc00000e0000 */
[----:B------:R-:W3:Y:S01]  /*0f10*/  LDCU UR4, c[0x0][UR4+0x2b4] ;  /* 0x00005680040477ac */ /* 0x000ee20008000800 */
[----:B------:R-:W4:Y:S01]  /*0f20*/  S2UR UR21, SR_CTAID.Y ;  /* 0x00000000001579c3 */ /* 0x000f220000002600 */
[----:B------:R-:W-:-:S05]  /*0f30*/  CS2R.32 R176, SR_CgaSize ;  /* 0x0000000000b07805 */ /* 0x000fca0000008a00 */
[----:B------:R-:W-:-:S05]  /*0f40*/  IMAD R176, R176, -0xa0, RZ ;  /* 0xffffff60b0b07824 */ /* 0x000fca00078e02ff */
[----:B------:R-:W-:-:S14]  /*0f50*/  R2UR UR7, R176 ;  /* 0x00000000b00772ca */ /* 0x000fdc00000e0000 */
[----:B------:R-:W3:Y:S01]  /*0f60*/  LDCU UR7, c[0x0][UR7+0x2a0] ;  /* 0x00005400070777ac */ /* 0x000ee20008000800 */
[----:B------:R-:W-:-:S05]  /*0f70*/  CS2R.32 R176, SR_CgaSize ;  /* 0x0000000000b07805 */ /* 0x000fca0000008a00 */
[----:B------:R-:W-:-:S05]  /*0f80*/  IMAD R176, R176, -0xa0, RZ ;  /* 0xffffff60b0b07824 */ /* 0x000fca00078e02ff */
[----:B------:R-:W-:-:S14]  /*0f90*/  R2UR UR8, R176 ;  /* 0x00000000b00872ca */ /* 0x000fdc00000e0000 */
[----:B------:R-:W3:Y:S01]  /*0fa0*/  LDCU UR8, c[0x0][UR8+0x2a4] ;  /* 0x00005480080877ac */ /* 0x000ee20008000800 */
[----:B------:R-:W3:Y:S01]  /*0fb0*/  LDCU UR19, c[0x0][0xb24] ;  /* 0x00016480ff1377ac */ /* 0x000ee20008000800 */
[----:B------:R-:W3:Y:S01]  /*0fc0*/  LDCU UR39, c[0x0][0xb24] ;  /* 0x00016480ff2777ac */ /* 0x000ee20008000800 */
[----:B--2---:R-:W-:Y:S01]  /*0fd0*/  I2FP.F32.U32 R2, UR20 ;  /* 0x0000001400027c45 */ /* 0x004fe20008201000 */
[----:B------:R-:W2:Y:S04]  /*0fe0*/  LDCU UR24, c[0x0][0xb30] ;  /* 0x00016600ff1877ac */ /* 0x000ea80008000800 */
[----:B-1----:R-:W-:Y:S01]  /*0ff0*/  FMUL R2, R2, UR5 ;  /* 0x0000000502027c20 */ /* 0x002fe20008400000 */
[----:B----4-:R-:W-:-:S05]  /*1000*/  I2FP.F32.U32 R0, UR21 ;  /* 0x0000001500007c45 */ /* 0x010fca0008201000 */
[----:B------:R-:W1:Y:S01]  /*1010*/  F2I.U32.TRUNC.NTZ R2, R2 ;  /* 0x0000000200027305 */ /* 0x000e62000020f000 */
[----:B---3--:R-:W-:-:S07]  /*1020*/  FMUL R0, R0, UR4 ;  /* 0x0000000400007c20 */ /* 0x008fce0008400000 */
[----:B------:R-:W3:Y:S01]  /*1030*/  F2I.U32.TRUNC.NTZ R0, R0 ;  /* 0x0000000000007305 */ /* 0x000ee2000020f000 */
[----:B-1----:R-:W-:Y:S02]  /*1040*/  R2UR UR4, R2 ;  /* 0x00000000020472ca */ /* 0x002fe400000e0000 */
[----:B------:R-:W-:Y:S02]  /*1050*/  PRMT R2, RZ, 0x7610, R2 ;  /* 0x00007610ff027816 */ /* 0x000fe40000000002 */
[----:B---3--:R-:W-:Y:S02]  /*1060*/  R2UR UR6, R0 ;  /* 0x00000000000672ca */ /* 0x008fe400000e0000 */
[----:B------:R-:W-:-:S07]  /*1070*/  PRMT R0, RZ, 0x7610, R0 ;  /* 0x00007610ff007816 */ /* 0x000fce0000000000 */
[----:B------:R-:W-:-:S04]  /*1080*/  UIADD3 UR5, UPT, UPT, -UR4, URZ, URZ ;  /* 0x000000ff04057290 */ /* 0x000fc8000fffe1ff */
[----:B------:R-:W-:Y:S02]  /*1090*/  UIMAD UR5, UR7, UR5, UR20 ;  /* 0x00000005070572a4 */ /* 0x000fe4000f8e0214 */
[----:B------:R-:W-:-:S04]  /*10a0*/  UIADD3 UR4, UPT, UPT, -UR6, URZ, URZ ;  /* 0x000000ff06047290 */ /* 0x000fc8000fffe1ff */
[----:B------:R-:W-:Y:S01]  /*10b0*/  IMAD.U32 R176, RZ, RZ, UR5 ;  /* 0x00000005ffb07e24 */ /* 0x000fe2000f8e00ff */
[----:B------:R-:W-:-:S06]  /*10c0*/  UIMAD UR4, UR8, UR4, UR21 ;  /* 0x00000004080472a4 */ /* 0x000fcc000f8e0215 */
[----:B------:R-:W-:Y:S01]  /*10d0*/  IMAD.U32 R175, RZ, RZ, UR4 ;  /* 0x00000004ffaf7e24 */ /* 0x000fe2000f8e00ff */
[----:B--2---:R-:W-:Y:S06]  /*10e0*/  BRA.U UP4, `(.L_x_17) ;  /* 0x0000000104307547 */ /* 0x004fec000b800000 */
[----:B------:R-:W-:Y:S01]  /*10f0*/  R2UR UR5, R175 ;  /* 0x00000000af0572ca */ /* 0x000fe200000e0000 */
[----:B------:R-:W-:Y:S01]  /*1100*/  UMOV UR7, 0x3 ;  /* 0x0000000300077882 */ /* 0x000fe20000000000 */
[----:B------:R-:W-:-:S11]  /*1110*/  R2UR UR4, R176 ;  /* 0x00000000b00472ca */ /* 0x000fd600000e0000 */
[----:B------:R-:W-:-:S04]  /*1120*/  UISETP.NE.AND UP0, UPT, UR5, URZ, UPT ;  /* 0x000000ff0500728c */ /* 0x000fc8000bf05270 */
[----:B------:R-:W-:Y:S02]  /*1130*/  UISETP.LT.U32.OR UP0, UPT, UR4, 0x2, !UP0 ;  /* 0x000000020400788c */ /* 0x000fe4000c701470 */
[----:B------:R-:W-:Y:S02]  /*1140*/  ULOP3.LUT UR4, UR4, 0xfffffffe, URZ, 0xc0, !UPT ;  /* 0xfffffffe04047892 */ /* 0x000fe4000f8ec0ff */
[----:B------:R-:W-:Y:S02]  /*1150*/  USEL UR6, URZ, 0x1, !UP0 ;  /* 0x00000001ff067887 */ /* 0x000fe4000c000000 */
[----:B------:R-:W-:Y:S02]  /*1160*/  USEL UR5, URZ, 0x2, !UP0 ;  /* 0x00000002ff057887 */ /* 0x000fe4000c000000 */
[----:B------:R-:W-:Y:S02]  /*1170*/  USHF.L.U32 UR4, UR7, UR4, URZ ;  /* 0x0000000407047299 */ /* 0x000fe400080006ff */
[----:B------:R-:W-:-:S04]  /*1180*/  UIADD3 UR5, UPT, UPT, UR6, UR5, URZ ;  /* 0x0000000506057290 */ /* 0x000fc8000fffe0ff */
[----:B------:R-:W-:Y:S02]  /*1190*/  IMAD.U32 R0, RZ, RZ, UR4 ;  /* 0x00000004ff007e24 */ /* 0x000fe4000f8e00ff */
[----:B------:R-:W-:-:S07]  /*11a0*/  IMAD.U32 R2, RZ, RZ, UR5 ;  /* 0x00000005ff027e24 */ /* 0x000fce000f8e00ff */
.L_x_17:
[----:B------:R-:W1:Y:S01]  /*11b0*/  S2UR UR51, SR_CTAID.Z ;  /* 0x00000000003379c3 */ /* 0x000e620000002700 */
[----:B------:R-:W-:Y:S01]  /*11c0*/  UISETP.GE.AND UP0, UPT, UR19, 0x1, UPT ;  /* 0x000000011300788c */ /* 0x000fe2000bf06270 */
[----:B------:R-:W-:-:S08]  /*11d0*/  UMOV UR50, UR20 ;  /* 0x0000001400327c82 */ /* 0x000fd00008000000 */
[----:B------:R-:W-:Y:S05]  /*11e0*/  BRA.U !UP0, `(.L_x_18) ;  /* 0x0000000108d47547 */ /* 0x000fea000b800000 */
[----:B------:R-:W2:Y:S01]  /*11f0*/  LDCU.128 UR12, c[0x0][0xb10] ;  /* 0x00016200ff0c77ac */ /* 0x000ea20008000c00 */
[----:B------:R-:W3:Y:S01]  /*1200*/  LDCU UR22, c[0x0][0xb0c] ;  /* 0x00016180ff1677ac */ /* 0x000ee20008000800 */
[----:B------:R-:W4:Y:S01]  /*1210*/  LDCU UR6, c[0x0][0x370] ;  /* 0x00006e00ff0677ac */ /* 0x000f220008000800 */
[----:B------:R-:W1:Y:S01]  /*1220*/  LDCU UR7, c[0x0][0x374] ;  /* 0x00006e80ff0777ac */ /* 0x000e620008000800 */
[----:B------:R-:W1:Y:S01]  /*1230*/  LDCU UR23, c[0x0][0xb20] ;  /* 0x00016400ff1777ac */ /* 0x000e620008000800 */
[----:B--2---:R-:W-:Y:S02]  /*1240*/  UIMAD.WIDE.U32 UR4, UR20, UR12, URZ ;  /* 0x0000000c140472a5 */ /* 0x004fe4000f8e00ff */
[----:B---3--:R-:W-:Y:S01]  /*1250*/  UISETP.NE.AND UP0, UPT, UR22, 0x1, UPT ;  /* 0x000000011600788c */ /* 0x008fe2000bf05270 */
[----:B------:R-:W2:Y:S01]  /*1260*/  LDCU.64 UR8, c[0x0][0xb28] ;  /* 0x00016500ff0877ac */ /* 0x000ea20008000a00 */
[----:B----4-:R-:W-:-:S03]  /*1270*/  UIMAD.WIDE.U32 UR10, UR6, UR12, URZ ;  /* 0x0000000c060a72a5 */ /* 0x010fc6000f8e00ff */
[----:B------:R-:W-:Y:S01]  /*1280*/  UMOV UR4, UR5 ;  /* 0x0000000500047c82 */ /* 0x000fe20008000000 */
[----:B------:R-:W-:Y:S02]  /*1290*/  UISETP.NE.AND UP2, UPT, UR19, 0x1, UPT ;  /* 0x000000011300788c */ /* 0x000fe4000bf45270 */
[----:B------:R-:W-:Y:S01]  /*12a0*/  USHF.R.U32.HI UR4, URZ, UR13, UR4 ;  /* 0x0000000dff047299 */ /* 0x000fe20008011604 */
[----:B------:R-:W-:Y:S01]  /*12b0*/  UMOV UR10, UR11 ;  /* 0x0000000b000a7c82 */ /* 0x000fe20008000000 */
[----:B------:R-:W-:Y:S02]  /*12c0*/  UIMAD.WIDE.U32 UR16, UR21, UR15, URZ ;  /* 0x0000000f151072a5 */ /* 0x000fe4000f8e00ff */
[----:B------:R-:W-:Y:S02]  /*12d0*/  USEL UR5, UR20, UR4, !UP0 ;  /* 0x0000000414057287 */ /* 0x000fe4000c000000 */
[----:B------:R-:W-:Y:S02]  /*12e0*/  @UP0 USHF.R.U32.HI UR6, URZ, UR13, UR10 ;  /* 0x0000000dff060299 */ /* 0x000fe4000801160a */
[----:B------:R-:W-:-:S02]  /*12f0*/  UISETP.NE.AND UP0, UPT, UR14, 0x1, UPT ;  /* 0x000000010e00788c */ /* 0x000fc4000bf05270 */
[----:B-1----:R-:W-:Y:S02]  /*1300*/  UIMAD.WIDE.U32 UR10, UR7, UR15, URZ ;  /* 0x0000000f070a72a5 */ /* 0x002fe4000f8e00ff */
[----:B--2---:R-:W-:Y:S01]  /*1310*/  UIMAD.WIDE.U32 UR12, UR6, UR8, URZ ;  /* 0x00000008060c72a5 */ /* 0x004fe2000f8e00ff */
[----:B------:R-:W-:Y:S01]  /*1320*/  UMOV UR4, UR17 ;  /* 0x0000001100047c82 */ /* 0x000fe20008000000 */
[----:B------:R-:W-:-:S03]  /*1330*/  UIADD3 UR50, UPT, UPT, -UR5, URZ, URZ ;  /* 0x000000ff05327290 */ /* 0x000fc6000fffe1ff */
[----:B------:R-:W-:Y:S01]  /*1340*/  UMOV UR10, UR11 ;  /* 0x0000000b000a7c82 */ /* 0x000fe20008000000 */
[----:B------:R-:W-:Y:S02]  /*1350*/  USHF.R.U32.HI UR4, URZ, UR23, UR4 ;  /* 0x00000017ff047299 */ /* 0x000fe40008011604 */
[----:B------:R-:W-:Y:S01]  /*1360*/  @UP0 USHF.R.U32.HI UR7, URZ, UR23, UR10 ;  /* 0x00000017ff070299 */ /* 0x000fe2000801160a */
[----:B------:R-:W-:Y:S01]  /*1370*/  UMOV UR12, UR13 ;  /* 0x0000000d000c7c82 */ /* 0x000fe20008000000 */
[----:B------:R-:W-:Y:S02]  /*1380*/  USEL UR4, UR21, UR4, !UP0 ;  /* 0x0000000415047287 */ /* 0x000fe4000c000000 */
[----:B------:R-:W-:Y:S02]  /*1390*/  UIMAD.WIDE.U32 UR10, UR7, UR8, URZ ;  /* 0x00000008070a72a5 */ /* 0x000fe4000f8e00ff */
[----:B------:R-:W-:Y:S02]  /*13a0*/  @UP2 USHF.R.U32.HI UR6, URZ, UR9, UR12 ;  /* 0x00000009ff062299 */ /* 0x000fe4000801160c */
[----:B------:R-:W-:-:S02]  /*13b0*/  UIMAD.WIDE.U32 UR12, UR4, UR8, URZ ;  /* 0x00000008040c72a5 */ /* 0x000fc4000f8e00ff */
[----:B------:R-:W-:Y:S01]  /*13c0*/  UIMAD UR50, UR22, UR50, UR20 ;  /* 0x00000032163272a4 */ /* 0x000fe2000f8e0214 */
[----:B------:R-:W-:Y:S02]  /*13d0*/  UMOV UR10, UR11 ;  /* 0x0000000b000a7c82 */ /* 0x000fe40008000000 */
[----:B------:R-:W-:Y:S02]  /*13e0*/  @UP2 USHF.R.U32.HI UR7, URZ, UR9, UR10 ;  /* 0x00000009ff072299 */ /* 0x000fe4000801160a */
[----:B------:R-:W-:Y:S02]  /*13f0*/  UIMAD UR10, UR6, UR19, URZ ;  /* 0x00000013060a72a4 */ /* 0x000fe4000f8e02ff */
[----:B------:R-:W-:-:S04]  /*1400*/  UIMAD UR7, UR7, UR19, URZ ;  /* 0x00000013070772a4 */ /* 0x000fc8000f8e02ff */
[----:B------:R-:W-:-:S03]  /*1410*/  UISETP.GE.AND UP0, UPT, UR4, UR7, UPT ;  /* 0x000000070400728c */ /* 0x000fc6000bf06270 */
[----:B------:R-:W-:Y:S01]  /*1420*/  UMOV UR7, UR13 ;  /* 0x0000000d00077c82 */ /* 0x000fe20008000000 */
[----:B------:R-:W-:Y:S02]  /*1430*/  UISETP.GE.OR UP0, UPT, UR5, UR10, UP0 ;  /* 0x0000000a0500728c */ /* 0x000fe40008706670 */
[----:B------:R-:W-:Y:S02]  /*1440*/  UIMAD.WIDE.U32 UR10, UR5, UR8, URZ ;  /* 0x00000008050a72a5 */ /* 0x000fe4000f8e00ff */
[----:B------:R-:W-:Y:S02]  /*1450*/  USHF.R.U32.HI UR7, URZ, UR9, UR7 ;  /* 0x00000009ff077299 */ /* 0x000fe40008011607 */
[----:B------:R-:W-:Y:S02]  /*1460*/  UIADD3 UR10, UPT, UPT, -UR4, URZ, URZ ;  /* 0x000000ff040a7290 */ /* 0x000fe4000fffe1ff */
[----:B------:R-:W-:Y:S02]  /*1470*/  USEL UR7, UR4, UR7, !UP2 ;  /* 0x0000000704077287 */ /* 0x000fe4000d000000 */
[----:B------:R-:W-:Y:S01]  /*1480*/  UIMAD UR10, UR14, UR10, UR21 ;  /* 0x0000000a0e0a72a4 */ /* 0x000fe2000f8e0215 */
[----:B------:R-:W-:-:S02]  /*1490*/  @!UP0 UMOV UR8, UR11 ;  /* 0x0000000b00088c82 */ /* 0x000fc40008000000 */
[----:B------:R-:W-:Y:S02]  /*14a0*/  @!UP0 USHF.R.U32.HI UR8, URZ, UR9, UR8 ;  /* 0x00000009ff088299 */ /* 0x000fe40008011608 */
[----:B------:R-:W-:Y:S02]  /*14b0*/  UIADD3 UR9, UPT, UPT, -UR7, URZ, URZ ;  /* 0x000000ff07097290 */ /* 0x000fe4000fffe1ff */
[----:B------:R-:W-:Y:S02]  /*14c0*/  @!UP0 USEL UR8, UR5, UR8, !UP2 ;  /* 0x0000000805088287 */ /* 0x000fe4000d000000 */
[----:B------:R-:W-:Y:S02]  /*14d0*/  UIMAD UR9, UR19, UR9, UR4 ;  /* 0x00000009130972a4 */ /* 0x000fe4000f8e0204 */
[----:B------:R-:W-:Y:S02]  /*14e0*/  @!UP0 UIADD3 UR7, UPT, UPT, UR7, -UR8, URZ ;  /* 0x8000000807078290 */ /* 0x000fe4000fffe0ff */
[----:B------:R-:W-:-:S02]  /*14f0*/  @!UP0 UIMAD UR6, UR9, UR6, UR8 ;  /* 0x00000006090682a4 */ /* 0x000fc4000f8e0208 */
[----:B------:R-:W-:-:S04]  /*1500*/  @!UP0 UIMAD UR4, UR7, UR19, UR5 ;  /* 0x00000013070482a4 */ /* 0x000fc8000f8e0205 */
[----:B------:R-:W-:Y:S01]  /*1510*/  UIMAD UR21, UR4, UR14, UR10 ;  /* 0x0000000e041572a4 */ /* 0x000fe2000f8e020a */
[----:B------:R-:W-:Y:S02]  /*1520*/  @!UP0 UMOV UR5, UR6 ;  /* 0x0000000600058c82 */ /* 0x000fe40008000000 */
[----:B------:R-:W-:-:S12]  /*1530*/  UIMAD UR50, UR5, UR22, UR50 ;  /* 0x00000016053272a4 */ /* 0x000fd8000f8e0232 */
.L_x_18:
[----:B------:R-:W-:-:S09]  /*1540*/  UISETP.NE.AND UP0, UPT, UR24, 0x1, UPT ;  /* 0x000000011800788c */ /* 0x000fd2000bf05270 */
[----:B------:R-:W-:Y:S05]  /*1550*/  BRA.U UP0, `(.L_x_19) ;  /* 0x0000000100407547 */ /* 0x000fea000b800000 */
[----:B------:R-:W2:Y:S01]  /*1560*/  LDCU.128 UR8, c[0x0][0xb10] ;  /* 0x00016200ff0877ac */ /* 0x000ea20008000c00 */
[----:B------:R-:W3:Y:S01]  /*1570*/  LDCU UR12, c[0x0][0xb0c] ;  /* 0x00016180ff0c77ac */ /* 0x000ee20008000800 */
[----:B------:R-:W4:Y:S01]  /*1580*/  LDCU UR13, c[0x0][0xb20] ;  /* 0x00016400ff0d77ac */ /* 0x000f220008000800 */
[----:B--2---:R-:W-:Y:S02]  /*1590*/  UIMAD.WIDE.U32 UR4, UR50, UR8, URZ ;  /* 0x00000008320472a5 */ /* 0x004fe4000f8e00ff */
[----:B------:R-:W-:Y:S02]  /*15a0*/  UIMAD.WIDE.U32 UR6, UR21, UR11, URZ ;  /* 0x0000000b150672a5 */ /* 0x000fe4000f8e00ff */
[----:B---3--:R-:W-:Y:S02]  /*15b0*/  UISETP.NE.AND UP0, UPT, UR12, 0x1, UPT ;  /* 0x000000010c00788c */ /* 0x008fe4000bf05270 */
[----:B------:R-:W-:-:S03]  /*15c0*/  USHF.R.U32.HI UR5, URZ, UR9, UR5 ;  /* 0x00000009ff057299 */ /* 0x000fc60008011605 */
[----:B------:R-:W-:Y:S01]  /*15d0*/  UMOV UR4, UR7 ;  /* 0x0000000700047c82 */ /* 0x000fe20008000000 */
[----:B------:R-:W-:Y:S02]  /*15e0*/  USEL UR5, UR50, UR5, !UP0 ;  /* 0x0000000532057287 */ /* 0x000fe4000c000000 */
[----:B------:R-:W-:Y:S02]  /*15f0*/  UISETP.NE.AND UP0, UPT, UR10, 0x1, UPT ;  /* 0x000000010a00788c */ /* 0x000fe4000bf05270 */
[----:B----4-:R-:W-:-:S04]  /*1600*/  USHF.R.U32.HI UR4, URZ, UR13, UR4 ;  /* 0x0000000dff047299 */ /* 0x010fc80008011604 */
[----:B------:R-:W-:-:S04]  /*1610*/  USEL UR4, UR21, UR4, !UP0 ;  /* 0x0000000415047287 */ /* 0x000fc8000c000000 */
[----:B------:R-:W-:Y:S02]  /*1620*/  UIADD3 UR6, UPT, UPT, -UR4, UR5, URZ ;  /* 0x0000000504067290 */ /* 0x000fe4000fffe1ff */
[----:B------:R-:W-:Y:S02]  /*1630*/  UIADD3 UR4, UPT, UPT, UR4, -UR5, URZ ;  /* 0x8000000504047290 */ /* 0x000fe4000fffe0ff */
[----:B------:R-:W-:Y:S02]  /*1640*/  UIMAD UR21, UR6, UR10, UR21 ;  /* 0x0000000a061572a4 */ /* 0x000fe4000f8e0215 */
[----:B------:R-:W-:-:S12]  /*1650*/  UIMAD UR50, UR4, UR12, UR50 ;  /* 0x0000000c043272a4 */ /* 0x000fd8000f8e0232 */
.L_x_19:
[----:B------:R-:W-:Y:S05]  /*1660*/  BRA.U !UP6, `(.L_x_20) ;  /* 0x000000010e0c7547 */ /* 0x000fea000b800000 */
[----:B------:R-:W-:Y:S01]  /*1670*/  UCGABAR_WAIT ;  /* 0x0000000000007dc7 */ /* 0x000fe20008000000 */
[----:B------:R-:W-:Y:S01]  /*1680*/  CCTL.IVALL ;  /* 0x00000000ff00798f */ /* 0x000fe20002000000 */
[----:B------:R-:W-:Y:S05]  /*1690*/  BRA `(.L_x_21) ;  /* 0x0000000000047947 */ /* 0x000fea0003800000 */
.L_x_20:
[----:B------:R-:W-:Y:S06]  /*16a0*/  BAR.SYNC.DEFER_BLOCKING 0x0 ;  /* 0x0000000000007b1d */ /* 0x000fec0000010000 */
.L_x_21:
[----:B------:R-:W-:Y:S05]  /*16b0*/  BRA.U UP5, `(.L_x_22) ;  /* 0x0000001d05c47547 */ /* 0x000fea000b800000 */
[----:B------:R-:W2:Y:S01]  /*16c0*/  LDCU UR5, c[0x0][0x388] ;  /* 0x00007100ff0577ac */ /* 0x000ea20008000800 */
[----:B------:R-:W-:Y:S01]  /*16d0*/  PLOP3.LUT P1, PT, PT, PT, UP3, 0x80, 0x8 ;  /* 0x000000000008781c */ /* 0x000fe20003f2f038 */
[----:B------:R-:W-:Y:S01]  /*16e0*/  IMAD.MOV.U32 R2, RZ, RZ, RZ ;  /* 0x000000ffff027224 */ /* 0x000fe200078e00ff */
[----:B------:R-:W-:Y:S01]  /*16f0*/  ISETP.EQ.OR P2, PT, R3, RZ, P3 ;  /* 0x000000ff0300720c */ /* 0x000fe20001f42670 */
[----:B------:R-:W3:Y:S01]  /*1700*/  LDCU UR6, c[0x0][0x38c] ;  /* 0x00007180ff0677ac */ /* 0x000ee20008000800 */
[----:B------:R-:W-:Y:S01]  /*1710*/  PLOP3.LUT P1, PT, P1, PT, PT, 0x8, 0x80 ;  /* 0x000000000080781c */ /* 0x000fe20000f2e170 */
[----:B------:R-:W4:Y:S01]  /*1720*/  LDCU UR48, c[0x0][0x390] ;  /* 0x00007200ff3077ac */ /* 0x000f220008000800 */
[----:B------:R-:W-:Y:S01]  /*1730*/  UISETP.NE.AND UP1, UPT, UR18, URZ, UPT ;  /* 0x000000ff1200728c */ /* 0x000fe2000bf25270 */
[----:B------:R-:W1:Y:S01]  /*1740*/  LDCU UR47, c[0x0][0x370] ;  /* 0x00006e00ff2f77ac */ /* 0x000e620008000800 */
[----:B--2---:R-:W-:Y:S02]  /*1750*/  UIADD3 UR5, UPT, UPT, UR5, 0x3f, URZ ;  /* 0x0000003f05057890 */ /* 0x004fe4000fffe0ff */
[----:B------:R-:W-:-:S02]  /*1760*/  USEL UR33, UR49, 0x2, UP1 ;  /* 0x0000000231217887 */ /* 0x000fc40008800000 */
[----:B------:R-:W-:Y:S01]  /*1770*/  USHF.R.S32.HI UR4, URZ, 0x1f, UR5 ;  /* 0x0000001fff047899 */ /* 0x000fe20008011405 */
[----:B------:R-:W2:Y:S03]  /*1780*/  LDCU.64 UR36, c[0x0][0x348] ;  /* 0x00006900ff2477ac */ /* 0x000ea60008000a00 */
[----:B------:R-:W-:Y:S02]  /*1790*/  ULEA.HI UR4, UR4, UR5, URZ, 0x6 ;  /* 0x0000000504047291 */ /* 0x000fe4000f8f30ff */
[----:B------:R-:W-:Y:S02]  /*17a0*/  USHF.L.U32 UR5, UR20, 0x6, URZ ;  /* 0x0000000614057899 */ /* 0x000fe400080006ff */
[----:B------:R-:W-:Y:S02]  /*17b0*/  USHF.R.S32.HI UR4, URZ, 0x6, UR4 ;  /* 0x00000006ff047899 */ /* 0x000fe40008011404 */
[----:B-1----:R-:W-:-:S02]  /*17c0*/  ULOP3.LUT UR51, UR5, 0x40, URZ, 0xc0, !UPT ;  /* 0x0000004005337892 */ /* 0x002fc4000f8ec0ff */
[----:B---3--:R-:W-:Y:S02]  /*17d0*/  UIMAD UR4, UR4, UR6, URZ ;  /* 0x00000006040472a4 */ /* 0x008fe4000f8e02ff */
[----:B------:R-:W-:Y:S02]  /*17e0*/  USHF.L.U32 UR52, UR20, 0x7, URZ ;  /* 0x0000000714347899 */ /* 0x000fe400080006ff */
[----:B----4-:R-:W-:Y:S01]  /*17f0*/  UIMAD UR48, UR4, UR48, URZ ;  /* 0x00000030043072a4 */ /* 0x010fe2000f8e02ff */
[----:B------:R-:W1:Y:S03]  /*1800*/  LDCU UR46, c[0x0][0x374] ;  /* 0x00006e80ff2e77ac */ /* 0x000e660008000800 */
[----:B------:R-:W-:Y:S02]  /*1810*/  UISETP.NE.AND UP2, UPT, UR48, URZ, UPT ;  /* 0x000000ff3000728c */ /* 0x000fe4000bf45270 */
[----:B------:R-:W-:Y:S01]  /*1820*/  UISETP.LT.U32.AND UP0, UPT, UR48, 0x10, UPT ;  /* 0x000000103000788c */ /* 0x000fe2000bf01070 */
[----:B------:R-:W-:Y:S01]  /*1830*/  UMOV UR23, 0x1 ;  /* 0x0000000100177882 */ /* 0x000fe20000000000 */
[----:B------:R-:W-:-:S02]  /*1840*/  UMOV UR26, URZ ;  /* 0x000000ff001a7c82 */ /* 0x000fc40008000000 */
[----:B------:R-:W-:Y:S01]  /*1850*/  USEL UR4, UR48, 0x10, UP0 ;  /* 0x0000001030047887 */ /* 0x000fe20008000000 */
[----:B------:R-:W-:Y:S01]  /*1860*/  UMOV UR27, URZ ;  /* 0x000000ff001b7c82 */ /* 0x000fe20008000000 */
[----:B------:R-:W-:Y:S02]  /*1870*/  UMOV UR34, URZ ;  /* 0x000000ff00227c82 */ /* 0x000fe40008000000 */
[----:B------:R-:W-:Y:S02]  /*1880*/  UIADD3 UR5, UPT, UPT, UR4, -0x1, URZ ;  /* 0xffffffff04057890 */ /* 0x000fe4000fffe0ff */
[----:B------:R-:W-:Y:S02]  /*1890*/  @!UP2 UIADD3 UR5, UPT, UPT, UR4, URZ, URZ ;  /* 0x000000ff0405a290 */ /* 0x000fe4000fffe0ff */
[----:B------:R-:W-:Y:S02]  /*18a0*/  UIADD3 UR45, UPT, UPT, UR48, -UR4, URZ ;  /* 0x80000004302d7290 */ /* 0x000fe4000fffe0ff */
[----:B-12---:R-:W-:-:S12]  /*18b0*/  UIADD3 UR49, UPT, UPT, UR5, 0x1, URZ ;  /* 0x0000000105317890 */ /* 0x006fd8000fffe0ff */
.L_x_40:
[----:B------:R-:W1:Y:S01]  /*18c0*/  S2UR UR25, SR_CgaCtaId ;  /* 0x00000000001979c3 */ /* 0x000e620000008800 */
[----:B------:R-:W-:Y:S01]  /*18d0*/  UMOV UR4, 0x400 ;  /* 0x0000040000047882 */ /* 0x000fe20000000000 */
[----:B------:R-:W-:Y:S01]  /*18e0*/  MOV R0, UR23 ;  /* 0x0000001700007c02 */ /* 0x000fe20008000f00 */
[----:B------:R-:W-:Y:S02]  /*18f0*/  UISETP.NE.AND UP0, UPT, UR48, URZ, UPT ;  /* 0x000000ff3000728c */ /* 0x000fe4000bf05270 */
[----:B------:R-:W-:Y:S01]  /*1900*/  ULEA UR10, UR21, UR51, 0x7 ;  /* 0x00000033150a7291 */ /* 0x000fe2000f8e38ff */
[----:B------:R-:W-:Y:S01]  /*1910*/  SHF.L.U32 R0, R0, 0x1f, RZ ;  /* 0x0000001f00007819 */ /* 0x000fe200000006ff */
[----:B------:R-:W-:Y:S01]  /*1920*/  UMOV UR24, URZ ;  /* 0x000000ff00187c82 */ /* 0x000fe20008000000 */
[----:B------:R-:W-:Y:S01]  /*1930*/  UMOV UR13, URZ ;  /* 0x000000ff000d7c82 */ /* 0x000fe20008000000 */
[----:B------:R-:W-:Y:S01]  /*1940*/  UMOV UR12, URZ ;  /* 0x000000ff000c7c82 */ /* 0x000fe20008000000 */
[----:B-1----:R-:W-:-:S04]  /*1950*/  ULEA UR25, UR25, UR4, 0x18 ;  /* 0x0000000419197291 */ /* 0x002fc8000f8ec0ff */
[----:B------:R-:W-:-:S09]  /*1960*/  ULEA UR4, UR26, UR25, 0x3 ;  /* 0x000000191a047291 */ /* 0x000fd2000f8e18ff */
[----:B------:R1:W2:Y:S01]  /*1970*/  SYNCS.PHASECHK.TRANS64.TRYWAIT P0, [UR4+0x80], R0 ;  /* 0x00008000ff0075a7 */ /* 0x0002a20008001104 */
[----:B------:R-:W-:-:S04]  /*1980*/  ULEA.HI UR4, UR50, UR50, URZ, 0x1 ;  /* 0x0000003232047291 */ /* 0x000fc8000f8f08ff */
[----:B------:R-:W-:-:S04]  /*1990*/  USHF.L.U32 UR4, UR4, 0x7, URZ ;  /* 0x0000000704047899 */ /* 0x000fc800080006ff */
[----:B------:R-:W-:-:S04]  /*19a0*/  ULOP3.LUT UR4, UR4, 0xffffff00, URZ, 0xc0, !UPT ;  /* 0xffffff0004047892 */ /* 0x000fc8000f8ec0ff */
[----:B------:R-:W-:Y:S01]  /*19b0*/  ULOP3.LUT UR35, UR4, 0x80, UR52, 0xf8, !UPT ;  /* 0x0000008004237892 */ /* 0x000fe2000f8ef834 */
[----:B------:R-:W-:Y:S11]  /*19c0*/  BRA.U !UP0, `(.L_x_23) ;  /* 0x0000000508607547 */ /* 0x000ff6000b800000 */
[----:B------:R-:W3:Y:S01]  /*19d0*/  LDCU.128 UR16, c[0x0][0x480] ;  /* 0x00009000ff1077ac */ /* 0x000ee20008000c00 */
[----:B------:R-:W4:Y:S01]  /*19e0*/  LDCU.64 UR20, c[0x0][0x490] ;  /* 0x00009200ff1477ac */ /* 0x000f220008000a00 */
[----:B------:R-:W1:Y:S01]  /*19f0*/  LDCU.64 UR12, c[0x0][0x4b0] ;  /* 0x00009600ff0c77ac */ /* 0x000e620008000a00 */
[----:B------:R-:W1:Y:S01]  /*1a00*/  LDCU.64 UR8, c[0x0][0x4d0] ;  /* 0x00009a00ff0877ac */ /* 0x000e620008000a00 */
[----:B------:R-:W1:Y:S01]  /*1a10*/  LDCU UR43, c[0x0][0x390] ;  /* 0x00007200ff2b77ac */ /* 0x000e620008000800 */
[----:B---3--:R-:W-:Y:S02]  /*1a20*/  UIMAD.WIDE.U32 UR4, UR35, UR17, URZ ;  /* 0x00000011230472a5 */ /* 0x008fe4000f8e00ff */
[----:B------:R-:W-:Y:S01]  /*1a30*/  UISETP.NE.AND UP0, UPT, UR16, 0x1, UPT ;  /* 0x000000011000788c */ /* 0x000fe2000bf05270 */
[----:B------:R-:W3:Y:S04]  /*1a40*/  LDCU UR44, c[0x0][0x38c] ;  /* 0x00007180ff2c77ac */ /* 0x000ee80008000800 */
[----:B------:R-:W-:Y:S01]  /*1a50*/  UMOV UR4, UR5 ;  /* 0x0000000500047c82 */ /* 0x000fe20008000000 */
[----:B------:R-:W1:Y:S01]  /*1a60*/  LDCU.64 UR14, c[0x0][0x4b8] ;  /* 0x00009700ff0e77ac */ /* 0x000e620008000a00 */
[----:B------:R-:W-:-:S02]  /*1a70*/  USHF.R.U32.HI UR6, URZ, UR18, UR4 ;  /* 0x00000012ff067299 */ /* 0x000fc40008011604 */
[----:B------:R-:W-:Y:S02]  /*1a80*/  UIADD3 UR34, UPT, UPT, UR49, UR27, URZ ;  /* 0x0000001b31227290 */ /* 0x000fe4000fffe0ff */
[----:B------:R-:W-:Y:S02]  /*1a90*/  USEL UR6, UR35, UR6, !UP0 ;  /* 0x0000000623067287 */ /* 0x000fe4000c000000 */
[----:B------:R-:W-:Y:S02]  /*1aa0*/  UISETP.NE.AND UP0, UPT, UR19, 0x1, UPT ;  /* 0x000000011300788c */ /* 0x000fe4000bf05270 */
[----:B----4-:R-:W-:Y:S02]  /*1ab0*/  UIMAD.WIDE.U32 UR4, UR6, UR20, URZ ;  /* 0x00000014060472a5 */ /* 0x010fe4000f8e00ff */
[----:B------:R-:W-:Y:S01]  /*1ac0*/  UIADD3 UR7, UPT, UPT, -UR6, URZ, URZ ;  /* 0x000000ff06077290 */ /* 0x000fe2000fffe1ff */
[----:B------:R-:W-:-:S03]  /*1ad0*/  UMOV UR24, URZ ;  /* 0x000000ff00187c82 */ /* 0x000fc60008000000 */
[----:B------:R-:W-:Y:S01]  /*1ae0*/  UIMAD UR7, UR16, UR7, UR35 ;  /* 0x00000007100772a4 */ /* 0x000fe2000f8e0223 */
[----:B------:R-:W-:Y:S02]  /*1af0*/  UMOV UR4, UR5 ;  /* 0x0000000500047c82 */ /* 0x000fe40008000000 */
[----:B------:R-:W-:Y:S02]  /*1b00*/  USHF.R.U32.HI UR21, URZ, UR21, UR4 ;  /* 0x00000015ff157299 */ /* 0x000fe40008011604 */
[----:B------:R-:W4:Y:S02]  /*1b10*/  LDCU.64 UR4, c[0x0][0x4d8] ;  /* 0x00009b00ff0477ac */ /* 0x000f240008000a00 */
[----:B------:R-:W-:-:S04]  /*1b20*/  USEL UR21, UR6, UR21, !UP0 ;  /* 0x0000001506157287 */ /* 0x000fc8000c000000 */
[----:B------:R-:W-:-:S04]  /*1b30*/  UIADD3 UR20, UPT, UPT, -UR21, URZ, URZ ;  /* 0x000000ff15147290 */ /* 0x000fc8000fffe1ff */
[----:B------:R-:W-:Y:S02]  /*1b40*/  UIMAD UR20, UR19, UR20, UR6 ;  /* 0x00000014131472a4 */ /* 0x000fe4000f8e0206 */
[----:B-1----:R-:W-:Y:S02]  /*1b50*/  UIMAD UR19, UR7, UR12, UR8 ;  /* 0x0000000c071372a4 */ /* 0x002fe4000f8e0208 */
[----:B------:R-:W-:Y:S01]  /*1b60*/  UIMAD UR20, UR20, UR13, UR9 ;  /* 0x0000000d141472a4 */ /* 0x000fe2000f8e0209 */
[----:B------:R-:W-:Y:S01]  /*1b70*/  UMOV UR6, UR26 ;  /* 0x0000001a00067c82 */ /* 0x000fe20008000000 */
[----:B------:R-:W-:Y:S01]  /*1b80*/  UMOV UR12, URZ ;  /* 0x000000ff000c7c82 */ /* 0x000fe20008000000 */
[----:B---3--:R-:W-:-:S09]  /*1b90*/  UMOV UR13, URZ ;  /* 0x000000ff000d7c82 */ /* 0x008fd20008000000 */
.L_x_29:
[----:B------:R-:W-:Y:S01]  /*1ba0*/  @!P3 MOV R3, 0x6000 ;  /* 0x000060000003b802 */ /* 0x000fe20000000f00 */
[----:B------:R-:W-:Y:S01]  /*1bb0*/  ULEA UR17, UR6, UR25, 0x3 ;  /* 0x0000001906117291 */ /* 0x000fe2000f8e18ff */
[----:B-12---:R-:W-:Y:S11]  /*1bc0*/  @P0 BRA `(.L_x_24) ;  /* 0x0000000000100947 */ /* 0x006ff60003800000 */
[----:B------:R-:W-:Y:S04]  /*1bd0*/  MOV R0, UR23 ;  /* 0x0000001700007c02 */ /* 0x000fe80008000f00 */
[----:B------:R-:W-:Y:S04]  /*1be0*/  SHF.L.U32 R5, R0, 0x1f, RZ ;  /* 0x0000001f00057819 */ /* 0x000fe800000006ff */
[----:B------:R-:W1:Y:S02]  /*1bf0*/  SYNCS.PHASECHK.TRANS64.TRYWAIT P0, [UR17+0x80], R5 ;  /* 0x00008005ff0075a7 */ /* 0x000e640008001111 */
[----:B-1----:R-:W-:Y:S05]  /*1c00*/  @!P0 BRA `(.L_x_25) ;  /* 0x0000007c00388947 */ /* 0x002fea0003800000 */
.L_x_24:
[----:B------:R2:W-:Y:S01]  /*1c10*/  @!P3 SYNCS.ARRIVE.TRANS64 RZ, [UR17], R3 ;  /* 0x00000003ffffb9a7 */ /* 0x0005e20008000011 */
[----:B------:R-:W-:Y:S04]  /*1c20*/  ULOP3.LUT UR7, UR33, 0x2, URZ, 0xfc, !UPT ;  /* 0x0000000221077892 */ /* 0x000fe8000f8efcff */
[----:B------:R-:W-:Y:S09]  /*1c30*/  UISETP.NE.AND UP0, UPT, UR7, 0x2, UPT ;  /* 0x000000020700788c */ /* 0x000ff2000bf05270 */
[----:B------:R-:W-:Y:S05]  /*1c40*/  BRA.U UP0, `(.L_x_26) ;  /* 0x0000000100047547 */ /* 0x000fea000b800000 */
[----:B----4-:R-:W-:Y:S05]  /*1c50*/  BPT.TRAP 0x1 ;  /* 0x000000040000795c */ /* 0x010fea0000300000 */
.L_x_26:
[----:B------:R-:W-:Y:S04]  /*1c60*/  BSSY.RECONVERGENT B0, `(.L_x_27) ;  /* 0x0000003000007945 */ /* 0x000fe80003800200 */
[----:B------:R-:W-:Y:S05]  /*1c70*/  @P2 BRA `(.L_x_28) ;  /* 0x0000000000042947 */ /* 0x000fea0003800000 */
[----:B----4-:R-:W-:Y:S05]  /*1c80*/  BPT.TRAP 0x1 ;  /* 0x000000040000795c */ /* 0x010fea0000300000 */
.L_x_28:
[----:B----4-:R-:W-:Y:S05]  /*1c90*/  BSYNC.RECONVERGENT B0 ;  /* 0x0000000000007941 */ /* 0x010fea0003800200 */
.L_x_27:
[----:B------:R-:W-:Y:S02]  /*1ca0*/  UIADD3 UR7, UPT, UPT, UR6, 0x1, URZ ;  /* 0x0000000106077890 */ /* 0x000fe4000fffe0ff */
[----:B------:R-:W-:Y:S02]  /*1cb0*/  ULEA UR16, UR6, UR25, 0xd ;  /* 0x0000001906107291 */ /* 0x000fe4000f8e68ff */
[----:B------:R-:W-:Y:S02]  /*1cc0*/  UISETP.NE.AND UP0, UPT, UR7, 0x10, UPT ;  /* 0x000000100700788c */ /* 0x000fe4000bf05270 */
[----:B------:R-:W-:Y:S02]  /*1cd0*/  UIADD3 UR30, UP1, UPT, UR36, 0x80, URZ ;  /* 0x00000080241e7890 */ /* 0x000fe4000ff3e0ff */
[----:B------:R-:W-:Y:S02]  /*1ce0*/  USEL UR8, URZ, 0x1, UP0 ;  /* 0x00000001ff087887 */ /* 0x000fe40008000000 */
[----:B------:R-:W-:Y:S02]  /*1cf0*/  USEL UR26, UR7, URZ, UP0 ;  /* 0x000000ff071a7287 */ /* 0x000fe40008000000 */
[----:B------:R-:W-:Y:S02]  /*1d00*/  ULOP3.LUT UR23, UR23, UR8, URZ, 0x3c, !UPT ;  /* 0x0000000817177292 */ /* 0x000fe4000f8e3cff */
[----:B------:R-:W-:Y:S02]  /*1d10*/  ULEA UR7, UR26, UR25, 0x3 ;  /* 0x000000191a077291 */ /* 0x000fe4000f8e18ff */
[----:B------:R-:W-:Y:S02]  /*1d20*/  ULEA UR8, UR6, UR25, 0xc ;  /* 0x0000001906087291 */ /* 0x000fe4000f8e60ff */
[----:B------:R-:W-:Y:S01]  /*1d30*/  ULOP3.LUT UR17, UR17, 0xfefffff8, URZ, 0xc0, !UPT ;  /* 0xfefffff811117892 */ /* 0x000fe2000f8ec0ff */
[----:B-1----:R-:W-:Y:S01]  /*1d40*/  MOV R0, UR23 ;  /* 0x0000001700007c02 */ /* 0x002fe20008000f00 */
[----:B------:R-:W-:Y:S02]  /*1d50*/  USHF.L.U32 UR18, UR24, 0x6, URZ ;  /* 0x0000000618127899 */ /* 0x000fe400080006ff */
[----:B------:R-:W-:Y:S01]  /*1d60*/  UIADD3.X UR31, UPT, UPT, URZ, UR37, URZ, UP1, !UPT ;  /* 0x00000025ff1f7290 */ /* 0x000fe20008ffe4ff */
[----:B--2---:R-:W-:Y:S01]  /*1d70*/  SHF.L.U32 R3, R0, 0x1f, RZ ;  /* 0x0000001f00037819 */ /* 0x004fe200000006ff */
[----:B------:R-:W-:Y:S02]  /*1d80*/  UIADD3 UR16, UPT, UPT, UR16, 0x8400, URZ ;  /* 0x0000840010107890 */ /* 0x000fe4000fffe0ff */
[----:B------:R-:W-:Y:S01]  /*1d90*/  UIADD3 UR28, UP0, UPT, UR36, 0x180, URZ ;  /* 0x00000180241c7890 */ /* 0x000fe2000ff1e0ff */
[----:B------:R3:W1:Y:S01]  /*1da0*/  SYNCS.PHASECHK.TRANS64.TRYWAIT P0, [UR7+0x80], R3 ;  /* 0x00008003ff0075a7 */ /* 0x0006620008001107 */
[----:B------:R-:W-:Y:S02]  /*1db0*/  UIMAD UR7, UR12, UR14, UR4 ;  /* 0x0000000e0c0772a4 */ /* 0x000fe4000f8e0204 */
[----:B------:R-:W-:Y:S02]  /*1dc0*/  UIMAD UR6, UR13, UR15, UR5 ;  /* 0x0000000f0d0672a4 */ /* 0x000fe4000f8e0205 */
[----:B------:R-:W-:Y:S02]  /*1dd0*/  UIADD3.X UR29, UPT, UPT, URZ, UR37, URZ, UP0, !UPT ;  /* 0x00000025ff1d7290 */ /* 0x000fe400087fe4ff */
[----:B------:R-:W-:Y:S02]  /*1de0*/  UPRMT UR6, UR7, 0x40, UR6 ;  /* 0x0000004007067896 */ /* 0x000fe40008000006 */
[----:B------:R-:W-:Y:S02]  /*1df0*/  UIADD3 UR8, UPT, UPT, UR8, 0x28400, URZ ;  /* 0x0002840008087890 */ /* 0x000fe4000fffe0ff */
[----:B------:R-:W-:Y:S02]  /*1e00*/  UPRMT UR6, UR6, 0x5410, URZ ;  /* 0x0000541006067896 */ /* 0x000fe400080000ff */
[----:B------:R-:W-:Y:S02]  /*1e10*/  UIADD3 UR32, UPT, UPT, UR12, 0x1, URZ ;  /* 0x000000010c207890 */ /* 0x000fe4000fffe0ff */
[----:B------:R-:W-:Y:S02]  /*1e20*/  UIADD3 UR22, UPT, UPT, UR13, 0x1, URZ ;  /* 0x000000010d167890 */ /* 0x000fe4000fffe0ff */
[----:B------:R-:W-:Y:S02]  /*1e30*/  UISETP.NE.AND UP2, UPT, UR32, UR44, UPT ;  /* 0x0000002c2000728c */ /* 0x000fe4000bf45270 */
[----:B------:R-:W-:Y:S02]  /*1e40*/  UIADD3 UR27, UPT, UPT, UR27, 0x1, URZ ;  /* 0x000000011b1b7890 */ /* 0x000fe4000fffe0ff */
[----:B------:R-:W-:Y:S01]  /*1e50*/  UIADD3 UR7, UPT, UPT, UR24, 0x1, URZ ;  /* 0x0000000118077890 */ /* 0x000fe2000fffe0ff */
[----:B------:R-:W-:Y:S01]  /*1e60*/  UMOV UR40, 0x0 ;  /* 0x0000000000287882 */ /* 0x000fe20000000000 */
[----:B------:R-:W-:Y:S01]  /*1e70*/  UMOV UR41, 0x10000000 ;  /* 0x1000000000297882 */ /* 0x000fe20000000000 */
[----:B------:R-:W-:Y:S01]  /*1e80*/  UMOV UR9, UR17 ;  /* 0x0000001100097c82 */ /* 0x000fe20008000000 */
[----:B------:R2:W-:Y:S01]  /*1e90*/  UTMALDG.4D.IM2COL.2CTA [UR16], [UR30], UR6, desc[UR40] ;  /* 0x000028101e0073b4 */ /* 0x0005e20008259006 */
[----:B------:R-:W-:Y:S02]  /*1ea0*/  UMOV UR11, UR18 ;  /* 0x00000012000b7c82 */ /* 0x000fe40008000000 */
[----:B------:R-:W-:Y:S04]  /*1eb0*/  @UP2 UIADD3 UR22, UPT, UPT, UR13, URZ, URZ ;  /* 0x000000ff0d162290 */ /* 0x000fe8000fffe0ff */
[----:B------:R-:W-:Y:S01]  /*1ec0*/  UISETP.NE.AND UP0, UPT, UR22, UR43, UPT ;  /* 0x0000002b1600728c */ /* 0x000fe2000bf05270 */
[----:B------:R4:W-:Y:S10]  /*1ed0*/  UTMALDG.4D.2CTA [UR8], [UR28], desc[UR40] ;  /* 0x000028081c0075b4 */ /* 0x0009f40008219000 */
[----:B------:R-:W-:Y:S07]  /*1ee0*/  @UP0 UIADD3 UR7, UPT, UPT, UR24, URZ, URZ ;  /* 0x000000ff18070290 */ /* 0x000fee000fffe0ff */
[----:B------:R-:W-:Y:S01]  /*1ef0*/  UMOV UR24, UR7 ;  /* 0x0000000700187c82 */ /* 0x000fe20008000000 */
[----:B--2---:R-:W-:Y:S01]  /*1f00*/  UMOV UR6, UR26 ;  /* 0x0000001a00067c82 */ /* 0x004fe20008000000 */
[----:B----4-:R-:W-:Y:S02]  /*1f10*/  USEL UR13, UR22, URZ, UP0 ;  /* 0x000000ff160d7287 */ /* 0x010fe40008000000 */
[----:B------:R-:W-:Y:S02]  /*1f20*/  UISETP.NE.AND UP0, UPT, UR27, UR34, UPT ;  /* 0x000000221b00728c */ /* 0x000fe4000bf05270 */
[----:B------:R-:W-:Y:S07]  /*1f30*/  USEL UR12, UR32, URZ, UP2 ;  /* 0x000000ff200c7287 */ /* 0x000fee0009000000 */
[----:B---3--:R-:W-:Y:S05]  /*1f40*/  BRA.U UP0, `(.L_x_29) ;  /* 0xfffffffd00147547 */ /* 0x008fea000b83ffff */
.L_x_23:
[----:B------:R-:W-:Y:S01]  /*1f50*/  ULEA UR4, UR26, UR25, 0x3 ;  /* 0x000000191a047291 */ /* 0x000fe2000f8e18ff */
[----:B-1----:R-:W-:Y:S01]  /*1f60*/  MOV R0, UR23 ;  /* 0x0000001700007c02 */ /* 0x002fe20008000f00 */
[----:B------:R-:W-:Y:S01]  /*1f70*/  @!P1 SYNCS.ARRIVE.TRANS64.A1T0 RZ, [UR25+0x128], RZ ;  /* 0x000128ffffff99a7 */ /* 0x000fe20008100019 */
[----:B------:R-:W-:Y:S02]  /*1f80*/  UISETP.GE.AND UP0, UPT, UR45, 0x1, UPT ;  /* 0x000000012d00788c */ /* 0x000fe4000bf06270 */
[----:B------:R-:W-:-:S04]  /*1f90*/  SHF.L.U32 R0, R0, 0x1f, RZ ;  /* 0x0000001f00007819 */ /* 0x000fc800000006ff */
[----:B--2---:R1:W2:Y:S03]  /*1fa0*/  SYNCS.PHASECHK.TRANS64.TRYWAIT P0, [UR4+0x80], R0 ;  /* 0x00008000ff0075a7 */ /* 0x0042a60008001104 */
[----:B------:R-:W-:Y:S05]  /*1fb0*/  BRA.U !UP0, `(.L_x_30) ;  /* 0x00000005085c7547 */ /* 0x000fea000b800000 */
        /* <DEDUP_REMOVED lines=16> */
[----:B------:R-:W-:-:S03]  /*20c0*/  UMOV UR32, UR45 ;  /* 0x0000002d00207c82 */ /* 0x000fc60008000000 */
        /* <DEDUP_REMOVED lines=9> */
[----:B---3--:R-:W-:-:S11]  /*2160*/  UMOV UR6, UR26 ;  /* 0x0000001a00067c82 */ /* 0x008fd60008000000 */
.L_x_36:
[----:B------:R-:W-:Y:S01]  /*2170*/  @!P3 MOV R3, 0x6000 ;  /* 0x000060000003b802 */ /* 0x000fe20000000f00 */
[----:B------:R-:W-:Y:S01]  /*2180*/  ULEA UR17, UR6, UR25, 0x3 ;  /* 0x0000001906117291 */ /* 0x000fe2000f8e18ff */
[----:B-12---:R-:W-:Y:S11]  /*2190*/  @P0 BRA `(.L_x_31) ;  /* 0x0000000000100947 */ /* 0x006ff60003800000 */
[----:B------:R-:W-:Y:S04]  /*21a0*/  MOV R0, UR23 ;  /* 0x0000001700007c02 */ /* 0x000fe80008000f00 */
[----:B------:R-:W-:Y:S04]  /*21b0*/  SHF.L.U32 R5, R0, 0x1f, RZ ;  /* 0x0000001f00057819 */ /* 0x000fe800000006ff */
[----:B------:R-:W1:Y:S02]  /*21c0*/  SYNCS.PHASECHK.TRANS64.TRYWAIT P0, [UR17+0x80], R5 ;  /* 0x00008005ff0075a7 */ /* 0x000e640008001111 */
[----:B-1----:R-:W-:Y:S05]  /*21d0*/  @!P0 BRA `(.L_x_32) ;  /* 0x0000007400dc8947 */ /* 0x002fea0003800000 */
.L_x_31:
[----:B------:R2:W-:Y:S01]  /*21e0*/  @!P3 SYNCS.ARRIVE.TRANS64 RZ, [UR17], R3 ;  /* 0x00000003ffffb9a7 */ /* 0x0005e20008000011 */
[----:B------:R-:W-:Y:S04]  /*21f0*/  ULOP3.LUT UR7, UR33, 0x2, URZ, 0xfc, !UPT ;  /* 0x0000000221077892 */ /* 0x000fe8000f8efcff */
[----:B------:R-:W-:Y:S09]  /*2200*/  UISETP.NE.AND UP0, UPT, UR7, 0x2, UPT ;  /* 0x000000020700788c */ /* 0x000ff2000bf05270 */
[----:B------:R-:W-:Y:S05]  /*2210*/  BRA.U UP0, `(.L_x_33) ;  /* 0x0000000100047547 */ /* 0x000fea000b800000 */
[----:B----4-:R-:W-:Y:S05]  /*2220*/  BPT.TRAP 0x1 ;  /* 0x000000040000795c */ /* 0x010fea0000300000 */
.L_x_33:
[----:B------:R-:W-:Y:S04]  /*2230*/  BSSY.RECONVERGENT B0, `(.L_x_34) ;  /* 0x0000003000007945 */ /* 0x000fe80003800200 */
[----:B------:R-:W-:Y:S05]  /*2240*/  @P2 BRA `(.L_x_35) ;  /* 0x0000000000042947 */ /* 0x000fea0003800000 */
[----:B----4-:R-:W-:Y:S05]  /*2250*/  BPT.TRAP 0x1 ;  /* 0x000000040000795c */ /* 0x010fea0000300000 */
.L_x_35:
[----:B----4-:R-:W-:Y:S05]  /*2260*/  BSYNC.RECONVERGENT B0 ;  /* 0x0000000000007941 */ /* 0x010fea0003800200 */
.L_x_34:
        /* <DEDUP_REMOVED lines=26> */
[----:B------:R-:W-:Y:S01]  /*2410*/  UIADD3 UR7, UPT, UPT, UR24, 0x1, URZ ;  /* 0x0000000118077890 */ /* 0x000fe2000fffe0ff */
[----:B------:R-:W-:Y:S01]  /*2420*/  UMOV UR40, 0x0 ;  /* 0x0000000000287882 */ /* 0x000fe20000000000 */
[----:B------:R-:W-:Y:S01]  /*2430*/  UMOV UR41, 0x10000000 ;  /* 0x1000000000297882 */ /* 0x000fe20000000000 */
[----:B------:R-:W-:Y:S01]  /*2440*/  UMOV UR9, UR17 ;  /* 0x0000001100097c82 */ /* 0x000fe20008000000 */
[----:B------:R2:W-:Y:S01]  /*2450*/  UTMALDG.4D.IM2COL.2CTA [UR16], [UR30], UR6, desc[UR40] ;  /* 0x000028101e0073b4 */ /* 0x0005e20008259006 */
[----:B------:R-:W-:Y:S04]  /*2460*/  UMOV UR11, UR18 ;  /* 0x00000012000b7c82 */ /* 0x000fe80008000000 */
[----:B------:R-:W-:Y:S04]  /*2470*/  @UP2 UIADD3 UR22, UPT, UPT, UR13, URZ, URZ ;  /* 0x000000ff0d162290 */ /* 0x000fe8000fffe0ff */
[----:B------:R-:W-:Y:S01]  /*2480*/  UISETP.NE.AND UP0, UPT, UR22, UR43, UPT ;  /* 0x0000002b1600728c */ /* 0x000fe2000bf05270 */
[----:B------:R4:W-:Y:S10]  /*2490*/  UTMALDG.4D.2CTA [UR8], [UR28], desc[UR40] ;  /* 0x000028081c0075b4 */ /* 0x0009f40008219000 */
[----:B------:R-:W-:Y:S07]  /*24a0*/  @UP0 UIADD3 UR7, UPT, UPT, UR24, URZ, URZ ;  /* 0x000000ff18070290 */ /* 0x000fee000fffe0ff */
[----:B------:R-:W-:Y:S01]  /*24b0*/  UMOV UR24, UR7 ;  /* 0x0000000700187c82 */ /* 0x000fe20008000000 */
[----:B--2---:R-:W-:Y:S02]  /*24c0*/  UIADD3 UR6, UPT, UPT, UR32, -0x1, URZ ;  /* 0xffffffff20067890 */ /* 0x004fe4000fffe0ff */
[----:B----4-:R-:W-:Y:S02]  /*24d0*/  USEL UR13, UR22, URZ, UP0 ;  /* 0x000000ff160d7287 */ /* 0x010fe40008000000 */
[----:B------:R-:W-:Y:S02]  /*24e0*/  UISETP.GT.U32.AND UP0, UPT, UR32, 0x1, UPT ;  /* 0x000000012000788c */ /* 0x000fe4000bf04070 */
[----:B------:R-:W-:Y:S01]  /*24f0*/  USEL UR12, UR27, URZ, UP2 ;  /* 0x000000ff1b0c7287 */ /* 0x000fe20009000000 */
[----:B------:R-:W-:Y:S01]  /*2500*/  UMOV UR32, UR6 ;  /* 0x0000000600207c82 */ /* 0x000fe20008000000 */
[----:B------:R-:W-:Y:S05]  /*2510*/  UMOV UR6, UR26 ;  /* 0x0000001a00067c82 */ /* 0x000fea0008000000 */
[----:B---3--:R-:W-:Y:S05]  /*2520*/  BRA.U UP0, `(.L_x_36) ;  /* 0xfffffffd00107547 */ /* 0x008fea000b83ffff */
.L_x_30:
[----:B------:R-:W-:Y:S01]  /*2530*/  SHF.L.U32 R3, R2, 0x1f, RZ ;  /* 0x0000001f02037819 */ /* 0x000fe200000006ff */
[----:B------:R-:W-:-:S03]  /*2540*/  NOP ;  /* 0x0000000000007918 */ /* 0x000fc60000000000 */
[----:B-12---:R-:W1:Y:S02]  /*2550*/  SYNCS.PHASECHK.TRANS64.TRYWAIT P0, [UR25+0x130], R3 ;  /* 0x00013003ff0075a7 */ /* 0x006e640008001119 */
[----:B-1----:R-:W-:Y:S05]  /*2560*/  @!P0 BRA `(.L_x_37) ;  /* 0x0000007400108947 */ /* 0x002fea0003800000 */
.L_x_133:
[----:B------:R-:W2:Y:S01]  /*2570*/  LDS.128 R4, [UR25+0x170] ;  /* 0x00017019ff047984 */ /* 0x000ea20008000c00 */
[----:B------:R-:W-:Y:S02]  /*2580*/  UIADD3 UR4, UPT, UPT, UR25, 0x138, URZ ;  /* 0x0000013819047890 */ /* 0x000fe4000fffe0ff */
[----:B------:R-:W-:Y:S01]  /*2590*/  UISETP.GE.AND UP0, UPT, UR39, 0x1, UPT ;  /* 0x000000012700788c */ /* 0x000fe2000bf06270 */
[----:B------:R-:W-:Y:S01]  /*25a0*/  @!PT LDS RZ, [RZ] ;  /* 0x00000000fffff984 */ /* 0x000fe20000000800 */
[----:B------:R-:W-:Y:S01]  /*25b0*/  @!PT LDS RZ, [RZ] ;  /* 0x00000000fffff984 */ /* 0x000fe20000000800 */
[----:B------:R-:W-:Y:S01]  /*25c0*/  @!PT LDS RZ, [RZ] ;  /* 0x00000000fffff984 */ /* 0x000fe20000000800 */
[----:B------:R-:W-:Y:S01]  /*25d0*/  @!PT LDS RZ, [RZ] ;  /* 0x00000000fffff984 */ /* 0x000fe20000000800 */
[----:B------:R3:W-:Y:S06]  /*25e0*/  MEMBAR.ALL.CTA ;  /* 0x0000000000007992 */ /* 0x0007ec0000008000 */
[----:B---3--:R-:W3:Y:S01]  /*25f0*/  FENCE.VIEW.ASYNC.S ;  /* 0x00000000000073c6 */ /* 0x008ee20000000000 */
[----:B------:R-:W-:-:S09]  /*2600*/  UPRMT UR4, URZ, 0x654, UR4 ;  /* 0x00000654ff047896 */ /* 0x000fd20008000004 */
[----:B---3--:R-:W-:Y:S01]  /*2610*/  SYNCS.ARRIVE.TRANS64.RED.A1T0 RZ, [UR4], RZ ;  /* 0x000000ffffff79a7 */ /* 0x008fe20008100404 */
[----:B--2---:R-:W-:-:S13]  /*2620*/  LOP3.LUT P0, RZ, R6, 0x1, RZ, 0xc0, !PT ;  /* 0x0000000106ff7812 */ /* 0x004fda000780c0ff */
[----:B------:R-:W-:Y:S01]  /*2630*/  VOTEU.ANY UP1, P0 ;  /* 0x0000000000ff7886 */ /* 0x000fe20000020100 */
[----:B------:R-:W-:-:S13]  /*2640*/  PLOP3.LUT P0, PT, PT, PT, UP1, 0x80, 0x8 ;  /* 0x000000000008781c */ /* 0x000fda0003f0f018 */
[----:B-1----:R-:W-:Y:S02]  /*2650*/  @P0 MOV R0, R4 ;  /* 0x0000000400000202 */ /* 0x002fe40000000f00 */
[----:B------:R-:W-:Y:S02]  /*2660*/  @P0 LOP3.LUT R4, R5, 0xffff, RZ, 0xc0, !PT ;  /* 0x0000ffff05040812 */ /* 0x000fe400078ec0ff */
[----:B------:R-:W-:Y:S02]  /*2670*/  @P0 R2UR UR6, R0 ;  /* 0x00000000000602ca */ /* 0x000fe400000e0000 */
[----:B------:R-:W-:-:S11]  /*2680*/  @P0 R2UR UR5, R4 ;  /* 0x00000000040502ca */ /* 0x000fd600000e0000 */
[----:B------:R-:W-:Y:S02]  /*2690*/  @UP1 UMOV UR42, UR6 ;  /* 0x00000006002a1c82 */ /* 0x000fe40008000000 */
[----:B------:R-:W-:Y:S01]  /*26a0*/  @UP1 UMOV UR38, UR5 ;  /* 0x0000000500261c82 */ /* 0x000fe20008000000 */
[----:B------:R-:W-:Y:S05]  /*26b0*/  BRA.U !UP0, `(.L_x_38) ;  /* 0x0000000108d47547 */ /* 0x000fea000b800000 */
[----:B------:R-:W1:Y:S01]  /*26c0*/  LDCU.128 UR16, c[0x0][0xb10] ;  /* 0x00016200ff1077ac */ /* 0x000e620008000c00 */
[----:B------:R-:W2:Y:S01]  /*26d0*/  LDCU UR21, c[0x0][0xb20] ;  /* 0x00016400ff1577ac */ /* 0x000ea20008000800 */
[----:B------:R-:W3:Y:S01]  /*26e0*/  LDCU UR20, c[0x0][0xb0c] ;  /* 0x00016180ff1477ac */ /* 0x000ee20008000800 */
[----:B------:R-:W4:Y:S01]  /*26f0*/  LDCU.64 UR8, c[0x0][0xb28] ;  /* 0x00016500ff0877ac */ /* 0x000f220008000a00 */
[----:B------:R-:W-:Y:S02]  /*2700*/  UISETP.NE.AND UP3, UPT, UR39, 0x1, UPT ;  /* 0x000000012700788c */ /* 0x000fe4000bf65270 */
[----:B-1----:R-:W-:Y:S02]  /*2710*/  UIMAD.WIDE.U32 UR4, UR46, UR19, URZ ;  /* 0x000000132e0472a5 */ /* 0x002fe4000f8e00ff */
[----:B------:R-:W-:Y:S02]  /*2720*/  UIMAD.WIDE.U32 UR6, UR47, UR16, URZ ;  /* 0x000000102f0672a5 */ /* 0x000fe4000f8e00ff */
[----:B------:R-:W-:-:S02]  /*2730*/  UISETP.NE.AND UP0, UPT, UR18, 0x1, UPT ;  /* 0x000000011200788c */ /* 0x000fc4000bf05270 */
[----:B------:R-:W-:Y:S01]  /*2740*/  UIMAD.WIDE.U32 UR14, UR38, UR19, URZ ;  /* 0x00000013260e72a5 */ /* 0x000fe2000f8e00ff */
[----:B------:R-:W-:Y:S01]  /*2750*/  UMOV UR4, UR5 ;  /* 0x0000000500047c82 */ /* 0x000fe20008000000 */
[----:B---3--:R-:W-:Y:S02]  /*2760*/  UISETP.NE.AND UP2, UPT, UR20, 0x1, UPT ;  /* 0x000000011400788c */ /* 0x008fe4000bf45270 */
[----:B--2---:R-:W-:Y:S02]  /*2770*/  USHF.R.U32.HI UR5, URZ, UR21, UR4 ;  /* 0x00000015ff057299 */ /* 0x004fe40008011604 */
[----:B------:R-:W-:Y:S01]  /*2780*/  UIMAD.WIDE.U32 UR12, UR42, UR16, URZ ;  /* 0x000000102a0c72a5 */ /* 0x000fe2000f8e00ff */
[----:B------:R-:W-:Y:S01]  /*2790*/  UMOV UR4, UR7 ;  /* 0x0000000700047c82 */ /* 0x000fe20008000000 */
[----:B------:R-:W-:Y:S02]  /*27a0*/  USEL UR5, UR46, UR5, !UP0 ;  /* 0x000000052e057287 */ /* 0x000fe4000c000000 */
[----:B------:R-:W-:-:S02]  /*27b0*/  USHF.R.U32.HI UR4, URZ, UR17, UR4 ;  /* 0x00000011ff047299 */ /* 0x000fc40008011604 */
[----:B----4-:R-:W-:Y:S02]  /*27c0*/  UIMAD.WIDE.U32 UR10, UR5, UR8, URZ ;  /* 0x00000008050a72a5 */ /* 0x010fe4000f8e00ff */
[----:B------:R-:W-:Y:S01]  /*27d0*/  USEL UR6, UR47, UR4, !UP2 ;  /* 0x000000042f067287 */ /* 0x000fe2000d000000 */
[----:B------:R-:W-:Y:S02]  /*27e0*/  UMOV UR12, UR13 ;  /* 0x0000000d000c7c82 */ /* 0x000fe40008000000 */
[----:B------:R-:W-:Y:S01]  /*27f0*/  UMOV UR4, UR15 ;  /* 0x0000000f00047c82 */ /* 0x000fe20008000000 */
[----:B------:R-:W-:Y:S01]  /*2800*/  UIMAD.WIDE.U32 UR14, UR6, UR8, URZ ;  /* 0x00000008060e72a5 */ /* 0x000fe2000f8e00ff */
[----:B------:R-:W-:Y:S01]  /*2810*/  UMOV UR10, UR11 ;  /* 0x0000000b000a7c82 */ /* 0x000fe20008000000 */
[----:B------:R-:W-:Y:S02]  /*2820*/  USHF.R.U32.HI UR4, URZ, UR21, UR4 ;  /* 0x00000015ff047299 */ /* 0x000fe40008011604 */
[----:B------:R-:W-:-:S03]  /*2830*/  @UP3 USHF.R.U32.HI UR5, URZ, UR9, UR10 ;  /* 0x00000009ff053299 */ /* 0x000fc6000801160a */
[----:B------:R-:W-:Y:S01]  /*2840*/  UMOV UR14, UR15 ;  /* 0x0000000f000e7c82 */ /* 0x000fe20008000000 */
[----:B------:R-:W-:Y:S02]  /*2850*/  USHF.R.U32.HI UR17, URZ, UR17, UR12 ;  /* 0x00000011ff117299 */ /* 0x000fe4000801160c */
[----:B------:R-:W-:Y:S02]  /*2860*/  USEL UR4, UR38, UR4, !UP0 ;  /* 0x0000000426047287 */ /* 0x000fe4000c000000 */
[----:B------:R-:W-:Y:S02]  /*2870*/  @UP3 USHF.R.U32.HI UR6, URZ, UR9, UR14 ;  /* 0x00000009ff063299 */ /* 0x000fe4000801160e */
[----:B------:R-:W-:Y:S02]  /*2880*/  UIMAD UR7, UR39, UR5, URZ ;  /* 0x00000005270772a4 */ /* 0x000fe4000f8e02ff */
[----:B------:R-:W-:Y:S02]  /*2890*/  USEL UR5, UR42, UR17, !UP2 ;  /* 0x000000112a057287 */ /* 0x000fe4000d000000 */
[----:B------:R-:W-:-:S02]  /*28a0*/  UIMAD UR10, UR39, UR6, URZ ;  /* 0x00000006270a72a4 */ /* 0x000fc4000f8e02ff */
[----:B------:R-:W-:Y:S02]  /*28b0*/  UISETP.GE.AND UP0, UPT, UR4, UR7, UPT ;  /* 0x000000070400728c */ /* 0x000fe4000bf06270 */
[----:B------:R-:W-:Y:S02]  /*28c0*/  UIMAD.WIDE.U32 UR12, UR4, UR8, URZ ;  /* 0x00000008040c72a5 */ /* 0x000fe4000f8e00ff */
[----:B------:R-:W-:Y:S02]  /*28d0*/  UISETP.GE.OR UP0, UPT, UR5, UR10, UP0 ;  /* 0x0000000a0500728c */ /* 0x000fe40008706670 */
[----:B------:R-:W-:Y:S02]  /*28e0*/  UIMAD.WIDE.U32 UR10, UR5, UR8, URZ ;  /* 0x00000008050a72a5 */ /* 0x000fe4000f8e00ff */
[----:B------:R-:W-:Y:S01]  /*28f0*/  UIADD3 UR12, UPT, UPT, -UR4, URZ, URZ ;  /* 0x000000ff040c7290 */ /* 0x000fe2000fffe1ff */
[----:B------:R-:W-:Y:S01]  /*2900*/  UMOV UR8, UR13 ;  /* 0x0000000d00087c82 */ /* 0x000fe20008000000 */
[----:B------:R-:W-:-:S02]  /*2910*/  UIADD3 UR10, UPT, UPT, -UR5, URZ, URZ ;  /* 0x000000ff050a7290 */ /* 0x000fc4000fffe1ff */
[----:B------:R-:W-:-:S03]  /*2920*/  USHF.R.U32.HI UR8, URZ, UR9, UR8 ;  /* 0x00000009ff087299 */ /* 0x000fc60008011608 */
[----:B------:R-:W-:Y:S01]  /*2930*/  @!UP0 UMOV UR7, UR11 ;  /* 0x0000000b00078c82 */ /* 0x000fe20008000000 */
[----:B------:R-:W-:Y:S02]  /*2940*/  UIMAD UR12, UR18, UR12, UR38 ;  /* 0x0000000c120c72a4 */ /* 0x000fe4000f8e0226 */
[----:B------:R-:W-:Y:S02]  /*2950*/  USEL UR8, UR4, UR8, !UP3 ;  /* 0x0000000804087287 */ /* 0x000fe4000d800000 */
[----:B------:R-:W-:Y:S02]  /*2960*/  @!UP0 USHF.R.U32.HI UR7, URZ, UR9, UR7 ;  /* 0x00000009ff078299 */ /* 0x000fe40008011607 */
[----:B------:R-:W-:Y:S02]  /*2970*/  UIADD3 UR9, UPT, UPT, -UR8, URZ, URZ ;  /* 0x000000ff08097290 */ /* 0x000fe4000fffe1ff */
[----:B------:R-:W-:Y:S02]  /*2980*/  @!UP0 USEL UR7, UR5, UR7, !UP3 ;  /* 0x0000000705078287 */ /* 0x000fe4000d800000 */
[----:B------:R-:W-:-:S02]  /*2990*/  UIMAD UR9, UR39, UR9, UR4 ;  /* 0x00000009270972a4 */ /* 0x000fc4000f8e0204 */
[----:B------:R-:W-:Y:S02]  /*29a0*/  @!UP0 UIADD3 UR8, UPT, UPT, UR8, -UR7, URZ ;  /* 0x8000000708088290 */ /* 0x000fe4000fffe0ff */
[----:B------:R-:W-:Y:S02]  /*29b0*/  @!UP0 UIMAD UR7, UR9, UR6, UR7 ;  /* 0x00000006090782a4 */ /* 0x000fe4000f8e0207 */
[----:B------:R-:W-:Y:S02]  /*29c0*/  @!UP0 UIMAD UR4, UR39, UR8, UR5 ;  /* 0x00000008270482a4 */ /* 0x000fe4000f8e0205 */
[----:B------:R-:W-:Y:S02]  /*29d0*/  UIMAD UR6, UR20, UR10, UR42 ;  /* 0x0000000a140672a4 */ /* 0x000fe4000f8e022a */
[----:B------:R-:W-:Y:S01]  /*29e0*/  UIMAD UR38, UR4, UR18, UR12 ;  /* 0x00000012042672a4 */ /* 0x000fe2000f8e020c */
[----:B------:R-:W-:Y:S02]  /*29f0*/  @!UP0 UMOV UR5, UR7 ;  /* 0x0000000700058c82 */ /* 0x000fe40008000000 */
[----:B------:R-:W-:-:S12]  /*2a00*/  UIMAD UR42, UR5, UR20, UR6 ;  /* 0x00000014052a72a4 */ /* 0x000fd8000f8e0206 */
.L_x_38:
[----:B------:R-:W1:Y:S02]  /*2a10*/  LDCU UR4, c[0x0][0xb30] ;  /* 0x00016600ff0477ac */ /* 0x000e640008000800 */
[----:B-1----:R-:W-:-:S09]  /*2a20*/  UISETP.NE.AND UP0, UPT, UR4, 0x1, UPT ;  /* 0x000000010400788c */ /* 0x002fd2000bf05270 */
[----:B------:R-:W-:Y:S05]  /*2a30*/  BRA.U UP0, `(.L_x_39) ;  /* 0x0000000100447547 */ /* 0x000fea000b800000 */
[----:B------:R-:W1:Y:S01]  /*2a40*/  LDCU.128 UR8, c[0x0][0xb10] ;  /* 0x00016200ff0877ac */ /* 0x000e620008000c00 */
[----:B------:R-:W2:Y:S01]  /*2a50*/  LDCU UR12, c[0x0][0xb0c] ;  /* 0x00016180ff0c77ac */ /* 0x000ea20008000800 */
[----:B------:R-:W3:Y:S01]  /*2a60*/  LDCU UR13, c[0x0][0xb20] ;  /* 0x00016400ff0d77ac */ /* 0x000ee20008000800 */
[----:B-1----:R-:W-:Y:S02]  /*2a70*/  UIMAD.WIDE.U32 UR6, UR42, UR8, URZ ;  /* 0x000000082a0672a5 */ /* 0x002fe4000f8e00ff */
[----:B------:R-:W-:Y:S02]  /*2a80*/  UIMAD.WIDE.U32 UR4, UR38, UR11, URZ ;  /* 0x0000000b260472a5 */ /* 0x000fe4000f8e00ff */
[----:B--2---:R-:W-:Y:S02]  /*2a90*/  UISETP.NE.AND UP2, UPT, UR12, 0x1, UPT ;  /* 0x000000010c00788c */ /* 0x004fe4000bf45270 */
[----:B------:R-:W-:Y:S01]  /*2aa0*/  UISETP.NE.AND UP0, UPT, UR10, 0x1, UPT ;  /* 0x000000010a00788c */ /* 0x000fe2000bf05270 */
[----:B------:R-:W-:-:S02]  /*2ab0*/  UMOV UR6, UR7 ;  /* 0x0000000700067c82 */ /* 0x000fc40008000000 */
[----:B------:R-:W-:Y:S01]  /*2ac0*/  UMOV UR4, UR5 ;  /* 0x0000000500047c82 */ /* 0x000fe20008000000 */
[----:B------:R-:W-:Y:S02]  /*2ad0*/  USHF.R.U32.HI UR6, URZ, UR9, UR6 ;  /* 0x00000009ff067299 */ /* 0x000fe40008011606 */
[----:B---3--:R-:W-:Y:S02]  /*2ae0*/  USHF.R.U32.HI UR4, URZ, UR13, UR4 ;  /* 0x0000000dff047299 */ /* 0x008fe40008011604 */
[----:B------:R-:W-:Y:S02]  /*2af0*/  USEL UR5, UR42, UR6, !UP2 ;  /* 0x000000062a057287 */ /* 0x000fe4000d000000 */
[----:B------:R-:W-:-:S04]  /*2b00*/  USEL UR4, UR38, UR4, !UP0 ;  /* 0x0000000426047287 */ /* 0x000fc8000c000000 */
[----:B------:R-:W-:Y:S02]  /*2b10*/  UIADD3 UR6, UPT, UPT, UR5, -UR4, URZ ;  /* 0x8000000405067290 */ /* 0x000fe4000fffe0ff */
[----:B------:R-:W-:Y:S02]  /*2b20*/  UIADD3 UR4, UPT, UPT, -UR5, UR4, URZ ;  /* 0x0000000405047290 */ /* 0x000fe4000fffe1ff */
[----:B------:R-:W-:Y:S02]  /*2b30*/  UIMAD UR38, UR6, UR10, UR38 ;  /* 0x0000000a062672a4 */ /* 0x000fe4000f8e0226 */
[----:B------:R-:W-:-:S12]  /*2b40*/  UIMAD UR42, UR4, UR12, UR42 ;  /* 0x0000000c042a72a4 */ /* 0x000fd8000f8e022a */
.L_x_39:
[----:B------:R-:W-:Y:S01]  /*2b50*/  R2UR UR5, R176 ;  /* 0x00000000b00572ca */ /* 0x000fe200000e0000 */
[----:B------:R-:W-:Y:S01]  /*2b60*/  UMOV UR27, UR34 ;  /* 0x00000022001b7c82 */ /* 0x000fe20008000000 */
[----:B------:R-:W-:Y:S02]  /*2b70*/  R2UR UR4, R175 ;  /* 0x00000000af0472ca */ /* 0x000fe400000e0000 */
[----:B------:R-:W-:Y:S02]  /*2b80*/  PLOP3.LUT P1, PT, PT, PT, PT, 0x80, 0x8 ;  /* 0x000000000008781c */ /* 0x000fe40003f2f070 */
[----:B------:R-:W-:-:S07]  /*2b90*/  LOP3.LUT R2, R2, 0x1, RZ, 0x3c, !PT ;  /* 0x0000000102027812 */ /* 0x000fce00078e3cff */
[----:B------:R-:W-:Y:S02]  /*2ba0*/  UIADD3 UR50, UPT, UPT, UR42, UR5, URZ ;  /* 0x000000052a327290 */ /* 0x000fe4000fffe0ff */
[----:B------:R-:W-:Y:S01]  /*2bb0*/  UIADD3 UR21, UPT, UPT, UR38, UR4, URZ ;  /* 0x0000000426157290 */ /* 0x000fe2000fffe0ff */
[----:B------:R-:W-:Y:S11]  /*2bc0*/  BRA.U UP1, `(.L_x_40) ;  /* 0xffffffed013c7547 */ /* 0x000ff6000b83ffff */
[----:B------:R-:W-:Y:S01]  /*2bd0*/  UIADD3 UR25, UPT, UPT, UR25, 0x80, URZ ;  /* 0x0000008019197890 */ /* 0x000fe2000fffe0ff */
[----:B------:R-:W-:-:S03]  /*2be0*/  MOV R3, UR23 ;  /* 0x0000001700037c02 */ /* 0x000fc60008000f00 */
[----:B------:R-:W-:Y:S01]  /*2bf0*/  ULEA UR4, UR26, UR25, 0x3 ;  /* 0x000000191a047291 */ /* 0x000fe2000f8e18ff */
[----:B------:R-:W-:-:S08]  /*2c00*/  SHF.L.U32 R3, R3, 0x1f, RZ ;  /* 0x0000001f03037819 */ /* 0x000fd000000006ff */
[----:B------:R-:W1:Y:S02]  /*2c10*/  SYNCS.PHASECHK.TRANS64.TRYWAIT P0, [UR4], R3 ;  /* 0x00000003ff0075a7 */ /* 0x000e640008001104 */
[----:B-1----:R-:W-:Y:S05]  /*2c20*/  @!P0 BRA `(.L_x_41) ;  /* 0x0000006c00788947 */ /* 0x002fea0003800000 */
.L_x_135:
[----:B------:R-:W-:-:S04]  /*2c30*/  UIADD3 UR4, UPT, UPT, UR26, 0x1, URZ ;  /* 0x000000011a047890 */ /* 0x000fc8000fffe0ff */
[----:B------:R-:W-:-:S04]  /*2c40*/  UISETP.NE.AND UP0, UPT, UR4, 0x10, UPT ;  /* 0x000000100400788c */ /* 0x000fc8000bf05270 */
[----:B------:R-:W-:Y:S02]  /*2c50*/  USEL UR5, URZ, 0x1, UP0 ;  /* 0x00000001ff057887 */ /* 0x000fe40008000000 */
[----:B------:R-:W-:Y:S02]  /*2c60*/  USEL UR4, UR4, URZ, UP0 ;  /* 0x000000ff04047287 */ /* 0x000fe40008000000 */
[----:B------:R-:W-:Y:S02]  /*2c70*/  ULOP3.LUT UR6, UR23, UR5, URZ, 0x3c, !UPT ;  /* 0x0000000517067292 */ /* 0x000fe4000f8e3cff */
[----:B------:R-:W-:-:S04]  /*2c80*/  ULEA UR5, UR4, UR25, 0x3 ;  /* 0x0000001904057291 */ /* 0x000fc8000f8e18ff */
[----:B-1----:R-:W-:-:S04]  /*2c90*/  MOV R3, UR6 ;  /* 0x0000000600037c02 */ /* 0x002fc80008000f00 */
[----:B------:R-:W-:-:S04]  /*2ca0*/  SHF.L.U32 R3, R3, 0x1f, RZ ;  /* 0x0000001f03037819 */ /* 0x000fc800000006ff */
[----:B------:R-:W1:Y:S02]  /*2cb0*/  SYNCS.PHASECHK.TRANS64.TRYWAIT P0, [UR5], R3 ;  /* 0x00000003ff0075a7 */ /* 0x000e640008001105 */
[----:B-1----:R-:W-:Y:S05]  /*2cc0*/  @!P0 BRA `(.L_x_42) ;  /* 0x0000006c00688947 */ /* 0x002fea0003800000 */
.L_x_137:
        /* <DEDUP_REMOVED lines=10> */
.L_x_139:
        /* <DEDUP_REMOVED lines=10> */
.L_x_141:
        /* <DEDUP_REMOVED lines=10> */
.L_x_143:
        /* <DEDUP_REMOVED lines=10> */
.L_x_145:
        /* <DEDUP_REMOVED lines=10> */
.L_x_147:
        /* <DEDUP_REMOVED lines=10> */
.L_x_149:
        /* <DEDUP_REMOVED lines=10> */
.L_x_151:
        /* <DEDUP_REMOVED lines=10> */
.L_x_153:
        /* <DEDUP_REMOVED lines=10> */
.L_x_155:
        /* <DEDUP_REMOVED lines=10> */
.L_x_157:
        /* <DEDUP_REMOVED lines=10> */
.L_x_159:
        /* <DEDUP_REMOVED lines=10> */
.L_x_161:
        /* <DEDUP_REMOVED lines=10> */
.L_x_163:
[----:B------:R-:W-:-:S04]  /*34f0*/  UIADD3 UR4, UPT, UPT, UR4, 0x1, URZ ;  /* 0x0000000104047890 */ /* 0x000fc8000fffe0ff */
[----:B------:R-:W-:-:S04]  /*3500*/  UISETP.NE.AND UP0, UPT, UR4, 0x10, UPT ;  /* 0x000000100400788c */ /* 0x000fc8000bf05270 */
[----:B------:R-:W-:Y:S02]  /*3510*/  USEL UR5, URZ, 0x1, UP0 ;  /* 0x00000001ff057887 */ /* 0x000fe40008000000 */
[----:B------:R-:W-:Y:S02]  /*3520*/  USEL UR4, UR4, URZ, UP0 ;  /* 0x000000ff04047287 */ /* 0x000fe40008000000 */
[----:B------:R-:W-:Y:S02]  /*3530*/  ULOP3.LUT UR5, UR6, UR5, URZ, 0x3c, !UPT ;  /* 0x0000000506057292 */ /* 0x000fe4000f8e3cff */
[----:B------:R-:W-:-:S04]  /*3540*/  ULEA UR4, UR4, UR25, 0x3 ;  /* 0x0000001904047291 */ /* 0x000fc8000f8e18ff */
[----:B------:R-:W-:Y:S02]  /*3550*/  IMAD.U32 R2, RZ, RZ, UR5 ;  /* 0x00000005ff027e24 */ /* 0x000fe4000f8e00ff */
[----:B-1----:R-:W-:-:S03]  /*3560*/  MOV R0, UR4 ;  /* 0x0000000400007c02 */ /* 0x002fc60008000f00 */
[----:B------:R-:W-:-:S07]  /*3570*/  SHF.L.U32 R3, R2, 0x1f, RZ ;  /* 0x0000001f02037819 */ /* 0x000fce00000006ff */
.L_x_56:
[----:B-1----:R1:W2:Y:S02]  /*3580*/  SYNCS.PHASECHK.TRANS64.TRYWAIT P0, [R0+URZ], R3 ;  /* 0x00000003000075a7 */ /* 0x0022a400080011ff */
[----:B--2---:R-:W-:Y:S05]  /*3590*/  @!P0 NANOSLEEP.SYNCS 0x989680 ;  /* 0x009896800000895d */ /* 0x004fea0003900000 */
[----:B------:R-:W2:Y:S02]  /*35a0*/  @!P0 SYNCS.PHASECHK.TRANS64 P0, [R0+URZ], R3 ;  /* 0x00000003000085a7 */ /* 0x000ea400080010ff */
[----:B--2---:R-:W-:Y:S05]  /*35b0*/  @P0 EXIT ;  /* 0x000000000000094d */ /* 0x004fea0003800000 */
[----:B------:R-:W-:Y:S05]  /*35c0*/  BRA `(.L_x_56) ;  /* 0xfffffffc00ec7947 */ /* 0x000fea000383ffff */
.L_x_22:
[----:B------:R-:W-:-:S04]  /*35d0*/  UISETP.NE.AND UP0, UPT, UR43, URZ, UPT ;  /* 0x000000ff2b00728c */ /* 0x000fc8000bf05270 */
[----:B------:R-:W-:-:S09]  /*35e0*/  UISETP.NE.OR UP0, UPT, UR18, 0x1, UP0 ;  /* 0x000000011200788c */ /* 0x000fd20008705670 */
[----:B------:R-:W-:Y:S05]  /*35f0*/  BRA.U UP0, `(.L_x_57) ;  /* 0x0000000100b07547 */ /* 0x000fea000b800000 */
[----:B------:R-:W-:Y:S01]  /*3600*/  UMOV UR4, 0x400 ;  /* 0x0000040000047882 */ /* 0x000fe20000000000 */
[----:B------:R-:W-:Y:S01]  /*3610*/  HFMA2 R2, -RZ, RZ, 0, 5.9604644775390625e-08 ;  /* 0x00000001ff027431 */ /* 0x000fe200000001ff */
[----:B------:R-:W-:Y:S01]  /*3620*/  ULEA UR4, UR43, UR4, 0x18 ;  /* 0x000000042b047291 */ /* 0x000fe2000f8ec0ff */
[----:B------:R-:W-:Y:S01]  /*3630*/  ISETP.GE.U32.AND P0, PT, R3, 0x2, PT ;  /* 0x000000020300780c */ /* 0x000fe20003f06070 */
[----:B------:R-:W-:Y:S02]  /*3640*/  IMAD.MOV.U32 R8, RZ, RZ, RZ ;  /* 0x000000ffff087224 */ /* 0x000fe400078e00ff */
[----:B------:R-:W-:Y:S02]  /*3650*/  UIADD3 UR5, UPT, UPT, UR4, 0x138, URZ ;  /* 0x0000013804057890 */ /* 0x000fe4000fffe0ff */
[----:B------:R-:W-:Y:S02]  /*3660*/  UIADD3 UR8, UPT, UPT, UR4, 0x130, URZ ;  /* 0x0000013004087890 */ /* 0x000fe4000fffe0ff */
[----:B------:R-:W-:-:S12]  /*3670*/  UPRMT UR5, URZ, 0x654, UR5 ;  /* 0x00000654ff057896 */ /* 0x000fd80008000005 */
.L_x_60:
[----:B------:R-:W-:Y:S01]  /*3680*/  SHF.L.U32 R7, R2, 0x1f, RZ ;  /* 0x0000001f02077819 */ /* 0x000fe200000006ff */
[----:B------:R-:W-:Y:S02]  /*3690*/  IMAD.U32 R4, RZ, RZ, UR8 ;  /* 0x00000008ff047e24 */ /* 0x000fe4000f8e00ff */
[----:B------:R-:W-:Y:S01]  /*36a0*/  @!P0 IMAD.MOV.U32 R5, RZ, RZ, 0x10 ;  /* 0x00000010ff058424 */ /* 0x000fe200078e00ff */
[----:B------:R-:W2:Y:S02]  /*36b0*/  SYNCS.PHASECHK.TRANS64.TRYWAIT P1, [UR4+0x138], R7 ;  /* 0x00013807ff0075a7 */ /* 0x000ea40008021104 */
[----:B------:R-:W-:-:S04]  /*36c0*/  PRMT R9, R3, 0x654, R4 ;  /* 0x0000065403097816 */ /* 0x000fc80000000004 */
[----:B------:R-:W-:Y:S01]  /*36d0*/  SEL R0, R9, R0, !P0 ;  /* 0x0000000009007207 */ /* 0x000fe20004000000 */
[----:B--2---:R-:W-:Y:S06]  /*36e0*/  @!P1 BRA `(.L_x_58) ;  /* 0x0000006800309947 */ /* 0x004fec0003800000 */
.L_x_165:
[----:B------:R-:W-:Y:S01]  /*36f0*/  UIADD3 UR6, UPT, UPT, UR4, 0x170, URZ ;  /* 0x0000017004067890 */ /* 0x000fe2000fffe0ff */
[----:B------:R3:W-:Y:S01]  /*3700*/  @!P0 SYNCS.ARRIVE.TRANS64.RED RZ, [R0+URZ], R5 ;  /* 0x0000000500ff89a7 */ /* 0x0007e200080004ff */
[----:B------:R-:W-:Y:S01]  /*3710*/  UIADD3 UR7, UPT, UPT, UR4, 0x130, URZ ;  /* 0x0000013004077890 */ /* 0x000fe2000fffe0ff */
[----:B------:R-:W-:-:S08]  /*3720*/  LOP3.LUT R2, R2, 0x1, RZ, 0x3c, !PT ;  /* 0x0000000102027812 */ /* 0x000fd000078e3cff */
[----:B------:R-:W-:Y:S06]  /*3730*/  UGETNEXTWORKID.BROADCAST [UR6], [UR7] ;  /* 0x00000000060073ca */ /* 0x000fec0008000100 */
[----:B---3--:R-:W-:-:S04]  /*3740*/  SHF.L.U32 R5, R8, 0x1f, RZ ;  /* 0x0000001f08057819 */ /* 0x008fc800000006ff */
[----:B------:R-:W3:Y:S02]  /*3750*/  SYNCS.PHASECHK.TRANS64.TRYWAIT P1, [UR4+0x130], R5 ;  /* 0x00013005ff0075a7 */ /* 0x000ee40008021104 */
[----:B---3--:R-:W-:Y:S05]  /*3760*/  @!P1 BRA `(.L_x_59) ;  /* 0x0000006800289947 */ /* 0x008fea0003800000 */
.L_x_167:
[----:B--2---:R-:W2:Y:S01]  /*3770*/  LDS.128 R4, [UR4+0x170] ;  /* 0x00017004ff047984 */ /* 0x004ea20008000c00 */
[----:B------:R-:W-:Y:S01]  /*3780*/  LOP3.LUT R8, R8, 0x1, RZ, 0x3c, !PT ;  /* 0x0000000108087812 */ /* 0x000fe200078e3cff */
[----:B------:R-:W-:Y:S01]  /*3790*/  @!PT LDS RZ, [RZ] ;  /* 0x00000000fffff984 */ /* 0x000fe20000000800 */
[----:B------:R-:W-:Y:S01]  /*37a0*/  @!PT LDS RZ, [RZ] ;  /* 0x00000000fffff984 */ /* 0x000fe20000000800 */
[----:B------:R-:W-:Y:S01]  /*37b0*/  @!PT LDS RZ, [RZ] ;  /* 0x00000000fffff984 */ /* 0x000fe20000000800 */
[----:B------:R-:W-:Y:S01]  /*37c0*/  @!PT LDS RZ, [RZ] ;  /* 0x00000000fffff984 */ /* 0x000fe20000000800 */
[----:B------:R3:W-:Y:S06]  /*37d0*/  MEMBAR.ALL.CTA ;  /* 0x0000000000007992 */ /* 0x0007ec0000008000 */
[----:B---3--:R-:W3:Y:S02]  /*37e0*/  FENCE.VIEW.ASYNC.S ;  /* 0x00000000000073c6 */ /* 0x008ee40000000000 */
[----:B---3--:R-:W-:Y:S01]  /*37f0*/  SYNCS.ARRIVE.TRANS64.RED.A1T0 RZ, [UR5], RZ ;  /* 0x000000ffffff79a7 */ /* 0x008fe20008100405 */
[----:B--2---:R-:W-:-:S13]  /*3800*/  LOP3.LUT P1, RZ, R6, 0x1, RZ, 0xc0, !PT ;  /* 0x0000000106ff7812 */ /* 0x004fda000782c0ff */
[----:B------:R-:W-:Y:S05]  /*3810*/  @P1 BRA `(.L_x_60) ;  /* 0xfffffffc00981947 */ /* 0x000fea000383ffff */
[----:B------:R-:W-:-:S04]  /*3820*/  SHF.L.U32 R0, R2, 0x1f, RZ ;  /* 0x0000001f02007819 */ /* 0x000fc800000006ff */
[----:B------:R-:W2:Y:S02]  /*3830*/  SYNCS.PHASECHK.TRANS64 P0, [UR4+0x138], R0 ;  /* 0x00013800ff0075a7 */ /* 0x000ea40008001004 */
[----:B-12---:R-:W-:Y:S05]  /*3840*/  @P0 EXIT ;  /* 0x000000000000094d */ /* 0x006fea0003800000 */
[----:B------:R-:W-:-:S07]  /*3850*/  MOV R0, UR4 ;  /* 0x0000000400007c02 */ /* 0x000fce0008000f00 */
.L_x_61:
[----:B-1----:R-:W-:-:S04]  /*3860*/  SHF.L.U32 R3, R2, 0x1f, RZ ;  /* 0x0000001f02037819 */ /* 0x002fc800000006ff */
[----:B------:R1:W2:Y:S03]  /*3870*/  SYNCS.PHASECHK.TRANS64.TRYWAIT P0, [R0+URZ+0x138], R3 ;  /* 0x00013803000075a7 */ /* 0x0002a600080011ff */
[----:B--2---:R-:W-:Y:S05]  /*3880*/  @!P0 NANOSLEEP.SYNCS 0x989680 ;  /* 0x009896800000895d */ /* 0x004fea0003900000 */
[----:B------:R-:W2:Y:S02]  /*3890*/  @!P0 SYNCS.PHASECHK.TRANS64 P0, [R0+URZ+0x138], R3 ;  /* 0x00013803000085a7 */ /* 0x000ea400080010ff */
[----:B--2---:R-:W-:Y:S05]  /*38a0*/  @P0 EXIT ;  /* 0x000000000000094d */ /* 0x004fea0003800000 */
[----:B------:R-:W-:Y:S05]  /*38b0*/  BRA `(.L_x_61) ;  /* 0xfffffffc00e87947 */ /* 0x000fea000383ffff */
.L_x_57:
[----:B------:R-:W-:Y:S05]  /*38c0*/  BRA.U UP4, `(.L_x_62) ;  /* 0x00000011045c7547 */ /* 0x000fea000b800000 */
[----:B------:R-:W-:Y:S01]  /*38d0*/  UMOV UR5, 0x40 ;  /* 0x0000004000057882 */ /* 0x000fe20000000000 */
[----:B------:R-:W-:Y:S01]  /*38e0*/  NOP ;  /* 0x0000000000007918 */ /* 0x000fe20000000000 */
[----:B------:R-:W-:Y:S01]  /*38f0*/  ULEA UR5, UR43, UR5, 0x18 ;  /* 0x000000052b057291 */ /* 0x000fe2000f8ec0ff */
[----:B------:R-:W-:Y:S02]  /*3900*/  UMOV UR6, 0x400 ;  /* 0x0000040000067882 */ /* 0x000fe40000000000 */
[----:B------:R-:W-:-:S06]  /*3910*/  ULEA UR6, UR43, UR6, 0x18 ;  /* 0x000000062b067291 */ /* 0x000fcc000f8ec0ff */
[----:B------:R-:W2:Y:S02]  /*3920*/  LDS.U8 R3, [UR5+0x1c] ;  /* 0x00001c05ff037984 */ /* 0x000ea40008000000 */
[----:B--2---:R-:W-:-:S13]  /*3930*/  ISETP.NE.AND P0, PT, R3, RZ, PT ;  /* 0x000000ff0300720c */ /* 0x004fda0003f05270 */
[----:B------:R-:W-:Y:S05]  /*3940*/  @P0 BRA `(.L_x_63) ;  /* 0x0000000400080947 */ /* 0x000fea0003800000 */
[----:B------:R-:W-:Y:S02]  /*3950*/  UISETP.NE.U32.AND UP1, UPT, UR31, 0x1, UPT ;  /* 0x000000011f00788c */ /* 0x000fe4000bf25070 */
[----:B------:R-:W-:-:S07]  /*3960*/  UIADD3 UR7, UPT, UPT, UR5, 0x8, URZ ;  /* 0x0000000805077890 */ /* 0x000fce000fffe0ff */
[----:B------:R-:W-:Y:S05]  /*3970*/  BRA.U !UP1, `(.L_x_64) ;  /* 0x00000001099c7547 */ /* 0x000fea000b800000 */
[----:B------:R-:W-:Y:S01]  /*3980*/  ELECT P0, URZ, PT ;  /* 0x0000000000ff782f */ /* 0x000fe20003800000 */
[----:B------:R-:W-:-:S12]  /*3990*/  BSSY B0, `(.L_x_64) ;  /* 0x0000025000007945 */ /* 0x000fd80003800000 */
[----:B------:R-:W-:Y:S05]  /*39a0*/  @!P0 BRA `(.L_x_65) ;  /* 0x00000000008c8947 */ /* 0x000fea0003800000 */
[----:B------:R-:W-:-:S05]  /*39b0*/  UMOV UR4, 0x10 ;  /* 0x0000001000047882 */ /* 0x000fca0000000000 */
[----:B------:R-:W-:Y:S04]  /*39c0*/  DEPBAR.LE SB2, 0x36 ;  /* 0x0000ad800000791a */ /* 0x000fe80000000000 */
[----:B------:R-:W2:Y:S02]  /*39d0*/  UTCATOMSWS.2CTA.FIND_AND_SET.ALIGN UP0, UR4, UR4 ;  /* 0x00000004000475e3 */ /* 0x000ea40008200800 */
[----:B--2---:R-:W-:Y:S01]  /*39e0*/  MOV R10, UR4 ;  /* 0x00000004000a7c02 */ /* 0x004fe20008000f00 */
[----:B------:R-:W-:Y:S06]  /*39f0*/  BRA.U UP0, `(.L_x_66) ;  /* 0x0000000100187547 */ /* 0x000fec000b800000 */
.L_x_67:
[----:B------:R-:W-:Y:S05]  /*3a00*/  NANOSLEEP 0x64 ;  /* 0x000000640000795d */ /* 0x000fea0003800000 */
[----:B------:R-:W-:-:S05]  /*3a10*/  UMOV UR4, 0x10 ;  /* 0x0000001000047882 */ /* 0x000fca0000000000 */
[----:B------:R-:W-:Y:S04]  /*3a20*/  DEPBAR.LE SB2, 0x36 ;  /* 0x0000ad800000791a */ /* 0x000fe80000000000 */
[----:B------:R-:W2:Y:S02]  /*3a30*/  UTCATOMSWS.2CTA.FIND_AND_SET.ALIGN UP0, UR4, UR4 ;  /* 0x00000004000475e3 */ /* 0x000ea40008200800 */
[----:B--2---:R-:W-:Y:S01]  /*3a40*/  MOV R10, UR4 ;  /* 0x00000004000a7c02 */ /* 0x004fe20008000f00 */
[----:B------:R-:W-:Y:S05]  /*3a50*/  BRA.U !UP0, `(.L_x_67) ;  /* 0xfffffffd08e87547 */ /* 0x000fea000b83ffff */
.L_x_66:
[----:B------:R-:W2:Y:S01]  /*3a60*/  LDS R6, [UR5+0x10] ;  /* 0x00001005ff067984 */ /* 0x000ea20008000800 */
[----:B------:R-:W-:Y:S01]  /*3a70*/  IMAD.U32 R3, RZ, RZ, UR6 ;  /* 0x00000006ff037e24 */ /* 0x000fe2000f8e00ff */
[----:B------:R-:W-:-:S03]  /*3a80*/  MOV R4, UR30 ;  /* 0x0000001e00047c02 */ /* 0x000fc60008000f00 */
[----:B------:R-:W-:Y:S01]  /*3a90*/  VIADD R3, R3, 0x180 ;  /* 0x0000018003037836 */ /* 0x000fe20000000000 */
[----:B--2---:R-:W-:-:S04]  /*3aa0*/  SHF.L.U32 R6, R6, 0x1f, RZ ;  /* 0x0000001f06067819 */ /* 0x004fc800000006ff */
[----:B------:R-:W2:Y:S02]  /*3ab0*/  SYNCS.PHASECHK.TRANS64.TRYWAIT P0, [UR5+0x8], R6 ;  /* 0x00000806ff0075a7 */ /* 0x000ea40008001105 */
[----:B--2---:R-:W-:Y:S05]  /*3ac0*/  @P0 BRA `(.L_x_68) ;  /* 0x0000000000080947 */ /* 0x004fea0003800000 */
[----:B------:R-:W2:Y:S02]  /*3ad0*/  SYNCS.PHASECHK.TRANS64.TRYWAIT P0, [UR5+0x8], R6 ;  /* 0x00000806ff0075a7 */ /* 0x000ea40008001105 */
[----:B--2---:R-:W-:Y:S05]  /*3ae0*/  @!P0 BRA `(.L_x_69) ;  /* 0x0000006400608947 */ /* 0x004fea0003800000 */
.L_x_68:
[----:B------:R-:W-:Y:S01]  /*3af0*/  PRMT R4, R4, 0x654, R3 ;  /* 0x0000065404047816 */ /* 0x000fe20000000003 */
[----:B------:R-:W-:Y:S01]  /*3b00*/  HFMA2 R3, -RZ, RZ, 0, 5.9604644775390625e-08 ;  /* 0x00000001ff037431 */ /* 0x000fe200000001ff */
[----:B------:R-:W-:Y:S01]  /*3b10*/  UPRMT UR4, UR30, 0x654, UR7 ;  /* 0x000006541e047896 */ /* 0x000fe20008000007 */
[----:B------:R-:W-:Y:S02]  /*3b20*/  IMAD.MOV.U32 R7, RZ, RZ, 0xffff ;  /* 0x0000ffffff077424 */ /* 0x000fe400078e00ff */
[----:B--2---:R-:W-:Y:S02]  /*3b30*/  IMAD.MOV.U32 R6, RZ, RZ, 0x4 ;  /* 0x00000004ff067424 */ /* 0x004fe400078e00ff */
[----:B------:R-:W-:Y:S01]  /*3b40*/  IMAD.SHL.U32 R9, R10, 0x20, RZ ;  /* 0x000000200a097824 */ /* 0x000fe200078e00ff */
[----:B------:R-:W-:Y:S02]  /*3b50*/  MOV R5, UR4 ;  /* 0x0000000400057c02 */ /* 0x000fe40008000f00 */
[-C--:B------:R-:W-:Y:S01]  /*3b60*/  SHF.L.U32 R8, R7, R10.reuse, RZ ;  /* 0x0000000a07087219 */ /* 0x080fe200000006ff */
[----:B------:R2:W-:Y:S01]  /*3b70*/  SYNCS.ARRIVE.TRANS64.RED RZ, [UR4], R6 ;  /* 0x00000006ffff79a7 */ /* 0x0005e20008000404 */
[----:B------:R-:W-:Y:S01]  /*3b80*/  SHF.L.U32 R7, R3, R10, RZ ;  /* 0x0000000a03077219 */ /* 0x000fe200000006ff */
[----:B------:R2:W-:Y:S04]  /*3b90*/  STS [UR6+0x180], R9 ;  /* 0x00018009ff007988 */ /* 0x0005e80008000806 */
[----:B------:R2:W-:Y:S04]  /*3ba0*/  STAS [R4.64], R10 ;  /* 0x0000000a04007dbd */ /* 0x0005e8000c0008ff */
[----:B------:R2:W-:Y:S04]  /*3bb0*/  ATOMS.OR RZ, [UR5+0x14], R8 ;  /* 0x00001408ffff798c */ /* 0x0005e8000b000005 */
[----:B------:R2:W-:Y:S04]  /*3bc0*/  ATOMS.OR RZ, [UR5+0x18], R7 ;  /* 0x00001807ffff798c */ /* 0x0005e8000b000005 */
[----:B------:R2:W-:Y:S02]  /*3bd0*/  ATOMS.XOR RZ, [UR5+0x10], R3 ;  /* 0x00001003ffff798c */ /* 0x0005e4000b800005 */
.L_x_65:
[----:B-1----:R-:W-:Y:S05]  /*3be0*/  BSYNC B0 ;  /* 0x0000000000007941 */ /* 0x002fea0003800000 */
.L_x_64:
[----:B------:R-:W-:Y:S05]  /*3bf0*/  BRA.U UP1, `(.L_x_70) ;  /* 0x00000001016c7547 */ /* 0x000fea000b800000 */
[----:B------:R-:W-:-:S03]  /*3c00*/  UMOV UR4, 0xffffffff ;  /* 0xffffffff00047882 */ /* 0x000fc60000000000 */
[----:B------:R-:W-:Y:S05]  /*3c10*/  BRA.DIV UR4, `(.L_x_71) ;  /* 0x00000066042c7947 */ /* 0x000fea000b800000 */
[----:B------:R-:W-:-:S13]  /*3c20*/  ELECT P6, URZ, PT ;  /* 0x0000000000ff782f */ /* 0x000fda00038c0000 */
.L_x_170:
[----:B------:R-:W-:Y:S05]  /*3c30*/  @!P6 BRA `(.L_x_70) ;  /* 0x00000000005ce947 */ /* 0x000fea0003800000 */
[----:B--2---:R-:W2:Y:S02]  /*3c40*/  LDS R4, [UR5+0x10] ;  /* 0x00001005ff047984 */ /* 0x004ea40008000800 */
[----:B--2---:R-:W-:-:S04]  /*3c50*/  SHF.L.U32 R4, R4, 0x1f, RZ ;  /* 0x0000001f04047819 */ /* 0x004fc800000006ff */
[----:B------:R-:W2:Y:S02]  /*3c60*/  SYNCS.PHASECHK.TRANS64.TRYWAIT P0, [UR5+0x8], R4 ;  /* 0x00000804ff0075a7 */ /* 0x000ea40008001105 */
[----:B--2---:R-:W-:Y:S05]  /*3c70*/  @P0 BRA `(.L_x_72) ;  /* 0x0000000000080947 */ /* 0x004fea0003800000 */
[----:B------:R-:W2:Y:S02]  /*3c80*/  SYNCS.PHASECHK.TRANS64.TRYWAIT P0, [UR5+0x8], R4 ;  /* 0x00000804ff0075a7 */ /* 0x000ea40008001105 */
[----:B--2---:R-:W-:Y:S05]  /*3c90*/  @!P0 BRA `(.L_x_73) ;  /* 0x00000064002c8947 */ /* 0x004fea0003800000 */
.L_x_72:
[----:B------:R-:W3:Y:S01]  /*3ca0*/  LDS R6, [UR6+0x180] ;  /* 0x00018006ff067984 */ /* 0x000ee20008000800 */
[----:B--2---:R-:W-:Y:S02]  /*3cb0*/  HFMA2 R3, -RZ, RZ, 0, 5.9604644775390625e-08 ;  /* 0x00000001ff037431 */ /* 0x004fe400000001ff */
[----:B------:R-:W-:Y:S01]  /*3cc0*/  IMAD.MOV.U32 R4, RZ, RZ, 0xffff ;  /* 0x0000ffffff047424 */ /* 0x000fe200078e00ff */
[----:B------:R-:W-:Y:S01]  /*3cd0*/  UPRMT UR4, UR30, 0x654, UR7 ;  /* 0x000006541e047896 */ /* 0x000fe20008000007 */
[----:B---3--:R-:W-:-:S03]  /*3ce0*/  IMAD.SHL.U32 R5, R6, 0x20, RZ ;  /* 0x0000002006057824 */ /* 0x008fc600078e00ff */
[-C--:B------:R-:W-:Y:S02]  /*3cf0*/  SHF.L.U32 R4, R4, R6.reuse, RZ ;  /* 0x0000000604047219 */ /* 0x080fe400000006ff */
[----:B------:R-:W-:Y:S01]  /*3d00*/  SHF.L.U32 R6, R3, R6, RZ ;  /* 0x0000000603067219 */ /* 0x000fe200000006ff */
[----:B------:R3:W-:Y:S04]  /*3d10*/  STS [UR6+0x180], R5 ;  /* 0x00018005ff007988 */ /* 0x0007e80008000806 */
[----:B------:R3:W-:Y:S04]  /*3d20*/  ATOMS.OR RZ, [UR5+0x14], R4 ;  /* 0x00001404ffff798c */ /* 0x0007e8000b000005 */
[----:B------:R3:W-:Y:S01]  /*3d30*/  ATOMS.OR RZ, [UR5+0x18], R6 ;  /* 0x00001806ffff798c */ /* 0x0007e2000b000005 */
[----:B------:R-:W-:Y:S03]  /*3d40*/  SYNCS.ARRIVE.TRANS64.RED.A1T0 RZ, [UR4], RZ ;  /* 0x000000ffffff79a7 */ /* 0x000fe60008100404 */
[----:B------:R3:W-:Y:S01]  /*3d50*/  ATOMS.XOR RZ, [UR5+0x10], R3 ;  /* 0x00001003ffff798c */ /* 0x0007e2000b800005 */
[----:B------:R-:W-:Y:S05]  /*3d60*/  BRA `(.L_x_70) ;  /* 0x0000000000107947 */ /* 0x000fea0003800000 */
.L_x_63:
[----:B------:R-:W-:Y:S02]  /*3d70*/  MOV R3, 0xffffffff ;  /* 0xffffffff00037802 */ /* 0x000fe40000000f00 */
[----:B------:R-:W-:-:S03]  /*3d80*/  MOV R4, 0x3db0 ;  /* 0x00003db000047802 */ /* 0x000fc60000000f00 */
[----:B------:R2:W-:Y:S04]  /*3d90*/  STS [UR6+0x180], R3 ;  /* 0x00018003ff007988 */ /* 0x0005e80008000806 */
[----:B-12--5:R-:W-:Y:S05]  /*3da0*/  CALL.REL.NOINC `($__internal_1_$__cuda_sm10x_tcgen05_guardrail_trap_phase_invalid_during_alloc) ;  /* 0x0000006800507944 */ /* 0x026fea0003c00000 */
.L_x_70:
[----:B------:R-:W-:Y:S05]  /*3db0*/  WARPSYNC.ALL ;  /* 0x0000000000007948 */ /* 0x000fea0003800000 */
[----:B------:R-:W4:Y:S01]  /*3dc0*/  S2UR UR17, SR_CgaCtaId ;  /* 0x00000000001179c3 */ /* 0x000f220000008800 */
[----:B------:R-:W-:Y:S01]  /*3dd0*/  UMOV UR4, 0x400 ;  /* 0x0000040000047882 */ /* 0x000fe20000000000 */
[----:B------:R-:W-:-:S06]  /*3de0*/  NOP ;  /* 0x0000000000007918 */ /* 0x000fcc0000000000 */
[----:B------:R-:W-:Y:S06]  /*3df0*/  BAR.ARV 0x6, 0xa0 ;  /* 0x0182800000007b1d */ /* 0x000fec0000002000 */
[----:B------:R-:W1:Y:S01]  /*3e00*/  LDCU.64 UR6, c[0x0][0x388] ;  /* 0x00007100ff0677ac */ /* 0x000e620008000a00 */
[----:B------:R-:W-:Y:S01]  /*3e10*/  LOP3.LUT R2, R2, 0xffff, RZ, 0xc0, !PT ;  /* 0x0000ffff02027812 */ /* 0x000fe200078ec0ff */
[----:B--2---:R-:W-:Y:S01]  /*3e20*/  IMAD.MOV.U32 R8, RZ, RZ, 0x1 ;  /* 0x00000001ff087424 */ /* 0x004fe200078e00ff */
[----:B------:R-:W-:Y:S01]  /*3e30*/  LOP3.LUT R0, R0, 0xffff, RZ, 0xc0, !PT ;  /* 0x0000ffff00007812 */ /* 0x000fe200078ec0ff */
[----:B------:R-:W2:Y:S01]  /*3e40*/  LDCU UR8, c[0x0][0x390] ;  /* 0x00007200ff0877ac */ /* 0x000ea20008000800 */
[----:B------:R-:W-:Y:S01]  /*3e50*/  R2UR UR18, R2 ;  /* 0x00000000021272ca */ /* 0x000fe200000e0000 */
[----:B------:R-:W-:Y:S01]  /*3e60*/  IMAD.MOV.U32 R2, RZ, RZ, RZ ;  /* 0x000000ffff027224 */ /* 0x000fe200078e00ff */
[----:B------:R-:W-:Y:S01]  /*3e70*/  R2UR UR28, R0 ;  /* 0x00000000001c72ca */ /* 0x000fe200000e0000 */
[----:B------:R-:W-:Y:S01]  /*3e80*/  IMAD.MOV.U32 R0, RZ, RZ, RZ ;  /* 0x000000ffff007224 */ /* 0x000fe200078e00ff */
[----:B------:R-:W-:Y:S01]  /*3e90*/  UMOV UR21, URZ ;  /* 0x000000ff00157c82 */ /* 0x000fe20008000000 */
[----:B----4-:R-:W-:-:S02]  /*3ea0*/  ULEA UR17, UR17, UR4, 0x18 ;  /* 0x0000000411117291 */ /* 0x010fc4000f8ec0ff */
[----:B------:R-:W-:Y:S01]  /*3eb0*/  UISETP.NE.AND UP3, UPT, UR31, URZ, UPT ;  /* 0x000000ff1f00728c */ /* 0x000fe2000bf65270 */
[----:B------:R-:W-:Y:S01]  /*3ec0*/  UMOV UR16, URZ ;  /* 0x000000ff00107c82 */ /* 0x000fe20008000000 */
[----:B------:R-:W-:Y:S01]  /*3ed0*/  UMOV UR26, 0x0 ;  /* 0x00000000001a7882 */ /* 0x000fe20000000000 */
[----:B------:R-:W-:Y:S01]  /*3ee0*/  UMOV UR27, 0x10210010 ;  /* 0x10210010001b7882 */ /* 0x000fe20000000000 */
[----:B------:R-:W-:Y:S01]  /*3ef0*/  UMOV UR24, 0x0 ;  /* 0x0000000000187882 */ /* 0x000fe20000000000 */
[----:B-1----:R-:W-:Y:S02]  /*3f00*/  UIADD3 UR4, UPT, UPT, UR6, 0x3f, URZ ;  /* 0x0000003f06047890 */ /* 0x002fe4000fffe0ff */
[----:B---3--:R-:W1:Y:S01]  /*3f10*/  LDS R3, [UR17+0x180] ;  /* 0x00018011ff037984 */ /* 0x008e620008000800 */
[----:B------:R-:W-:Y:S02]  /*3f20*/  UIADD3 UR6, UPT, UPT, UR17, 0x8400, URZ ;  /* 0x0000840011067890 */ /* 0x000fe4000fffe0ff */
[----:B------:R-:W-:-:S02]  /*3f30*/  USHF.R.S32.HI UR5, URZ, 0x1f, UR4 ;  /* 0x0000001fff057899 */ /* 0x000fc40008011404 */
[----:B------:R-:W-:Y:S02]  /*3f40*/  USHF.R.U32.HI UR6, URZ, 0x4, UR6 ;  /* 0x00000004ff067899 */ /* 0x000fe40008011606 */
[----:B------:R-:W-:Y:S02]  /*3f50*/  ULEA.HI UR4, UR5, UR4, URZ, 0x6 ;  /* 0x0000000405047291 */ /* 0x000fe4000f8f30ff */
[----:B------:R-:W-:Y:S02]  /*3f60*/  UIADD3 UR5, UPT, UPT, UR17, 0x28400, URZ ;  /* 0x0002840011057890 */ /* 0x000fe4000fffe0ff */
[----:B------:R-:W-:Y:S02]  /*3f70*/  USHF.R.S32.HI UR4, URZ, 0x6, UR4 ;  /* 0x00000006ff047899 */ /* 0x000fe40008011404 */
[----:B------:R-:W-:Y:S02]  /*3f80*/  USHF.R.U32.HI UR5, URZ, 0x4, UR5 ;  /* 0x00000004ff057899 */ /* 0x000fe40008011605 */
[----:B------:R-:W-:-:S02]  /*3f90*/  UIMAD UR7, UR4, UR7, URZ ;  /* 0x00000007040772a4 */ /* 0x000fc4000f8e02ff */
[----:B------:R-:W-:Y:S02]  /*3fa0*/  UIADD3 UR4, UPT, UPT, UR17, 0x138, URZ ;  /* 0x0000013811047890 */ /* 0x000fe4000fffe0ff */
[----:B------:R-:W-:Y:S02]  /*3fb0*/  ULOP3.LUT UR6, UR6, 0x3fff, URZ, 0xc0, !UPT ;  /* 0x00003fff06067892 */ /* 0x000fe4000f8ec0ff */
[----:B------:R-:W-:Y:S02]  /*3fc0*/  UPRMT UR23, URZ, 0x654, UR4 ;  /* 0x00000654ff177896 */ /* 0x000fe40008000004 */
[----:B--2---:R-:W-:Y:S02]  /*3fd0*/  UIMAD UR4, UR7, UR8, URZ ;  /* 0x00000008070472a4 */ /* 0x004fe4000f8e02ff */
[----:B------:R-:W-:Y:S02]  /*3fe0*/  ULOP3.LUT UR20, UR5, 0x3fff, URZ, 0xc0, !UPT ;  /* 0x00003fff05147892 */ /* 0x000fe4000f8ec0ff */
[----:B------:R-:W-:-:S02]  /*3ff0*/  ULOP3.LUT UR19, UR6, 0x10000, URZ, 0xfc, !UPT ;  /* 0x0001000006137892 */ /* 0x000fc4000f8efcff */
[----:B------:R-:W-:Y:S02]  /*4000*/  UIADD3 UR29, UPT, UPT, UR4, -0x1, URZ ;  /* 0xffffffff041d7890 */ /* 0x000fe4000fffe0ff */
[----:B------:R-:W-:Y:S01]  /*4010*/  UISETP.GE.AND UP4, UPT, UR4, 0x1, UPT ;  /* 0x000000010400788c */ /* 0x000fe2000bf86270 */
[----:B------:R-:W-:Y:S01]  /*4020*/  UMOV UR25, 0x10210010 ;  /* 0x1021001000197882 */ /* 0x000fe20000000000 */
[C---:B-1----:R-:W-:Y:S01]  /*4030*/  VIADD R5, R3.reuse, 0x80 ;  /* 0x0000008003057836 */ /* 0x042fe20000000000 */
[----:B------:R-:W-:-:S04]  /*4040*/  LOP3.LUT R4, R3, 0xffff, RZ, 0xc0, !PT ;  /* 0x0000ffff03047812 */ /* 0x000fc800078ec0ff */
[----:B------:R-:W-:-:S05]  /*4050*/  LOP3.LUT R5, R5, 0xffff, RZ, 0xc0, !PT ;  /* 0x0000ffff05057812 */ /* 0x000fca00078ec0ff */
[----:B------:R1:W-:Y:S02]  /*4060*/  STL.64 [R1], R4 ;  /* 0x0000000401007387 */ /* 0x0003e40000100a00 */
.L_x_82:
[----:B-1----:R-:W-:-:S04]  /*4070*/  SHF.L.U32 R5, R2, 0x1f, RZ ;  /* 0x0000001f02057819 */ /* 0x002fc800000006ff */
[----:B------:R-:W1:Y:S02]  /*4080*/  SYNCS.PHASECHK.TRANS64.TRYWAIT P0, [UR17+0x130], R5 ;  /* 0x00013005ff0075a7 */ /* 0x000e640008001111 */
[----:B-1-34-:R-:W-:Y:S05]  /*4090*/  @!P0 BRA `(.L_x_74) ;  /* 0x0000006000448947 */ /* 0x01afea0003800000 */
.L_x_172:
[----:B-1----:R-:W1:Y:S01]  /*40a0*/  LDS.128 R4, [UR17+0x170] ;  /* 0x00017011ff047984 */ /* 0x002e620008000c00 */
[----:B------:R-:W-:Y:S01]  /*40b0*/  ULEA UR22, UR21, UR17, 0x3 ;  /* 0x0000001115167291 */ /* 0x000fe2000f8e18ff */
[----:B------:R-:W-:Y:S01]  /*40c0*/  @!PT LDS RZ, [RZ] ;  /* 0x00000000fffff984 */ /* 0x000fe20000000800 */
[----:B------:R-:W-:Y:S01]  /*40d0*/  @!PT LDS RZ, [RZ] ;  /* 0x00000000fffff984 */ /* 0x000fe20000000800 */
[----:B------:R-:W-:Y:S01]  /*40e0*/  @!PT LDS RZ, [RZ] ;  /* 0x00000000fffff984 */ /* 0x000fe20000000800 */
[----:B------:R-:W-:Y:S01]  /*40f0*/  @!PT LDS RZ, [RZ] ;  /* 0x00000000fffff984 */ /* 0x000fe20000000800 */
[----:B------:R2:W-:Y:S06]  /*4100*/  MEMBAR.ALL.CTA ;  /* 0x0000000000007992 */ /* 0x0005ec0000008000 */
[----:B--2---:R-:W2:Y:S02]  /*4110*/  FENCE.VIEW.ASYNC.S ;  /* 0x00000000000073c6 */ /* 0x004ea40000000000 */
[----:B--2---:R-:W-:Y:S01]  /*4120*/  SYNCS.ARRIVE.TRANS64.RED.A1T0 RZ, [UR23], RZ ;  /* 0x000000ffffff79a7 */ /* 0x004fe20008100417 */
[----:B-1----:R-:W-:Y:S01]  /*4130*/  LOP3.LUT P2, RZ, R6, 0x1, RZ, 0xc0, !PT ;  /* 0x0000000106ff7812 */ /* 0x002fe2000784c0ff */
[----:B------:R-:W-:-:S12]  /*4140*/  BRA.U UP3, `(.L_x_75) ;  /* 0x00000001030c7547 */ /* 0x000fd8000b800000 */
[----:B------:R-:W-:-:S04]  /*4150*/  SHF.L.U32 R5, R8, 0x1f, RZ ;  /* 0x0000001f08057819 */ /* 0x000fc800000006ff */
[----:B------:R-:W1:Y:S02]  /*4160*/  SYNCS.PHASECHK.TRANS64.TRYWAIT P0, [UR22+0x150], R5 ;  /* 0x00015005ff0075a7 */ /* 0x000e640008001116 */
[----:B-1----:R-:W-:Y:S05]  /*4170*/  @!P0 BRA `(.L_x_76) ;  /* 0x0000006000248947 */ /* 0x002fea0003800000 */
.L_x_75:
[----:B------:R-:W-:Y:S05]  /*4180*/  BRA.U UP3, `(.L_x_77) ;  /* 0x0000000103d47547 */ /* 0x000fea000b800000 */
[----:B------:R-:W-:Y:S05]  /*4190*/  BRA.U !UP4, `(.L_x_78) ;  /* 0x000000010cc47547 */ /* 0x000fea000b800000 */
[----:B------:R-:W-:Y:S01]  /*41a0*/  ULEA UR4, UR21, UR48, 0x2 ;  /* 0x0000003015047291 */ /* 0x000fe2000f8e10ff */
[----:B-1----:R-:W-:-:S08]  /*41b0*/  SHF.L.U32 R4, R0, 0x1f, RZ ;  /* 0x0000001f00047819 */ /* 0x002fd000000006ff */
[----:B------:R-:W5:Y:S01]  /*41c0*/  LDL R5, [UR4] ;  /* 0x00000004ff057983 */ /* 0x000f620008100800 */
[----:B------:R-:W-:Y:S02]  /*41d0*/  ULEA UR4, UR16, UR17, 0x3 ;  /* 0x0000001110047291 */ /* 0x000fe4000f8e18ff */
[----:B------:R-:W-:Y:S01]  /*41e0*/  UPLOP3.LUT UP2, UPT, UPT, UPT, UPT, 0x40, 0x4 ;  /* 0x000000000004789c */ /* 0x000fe20003f4e870 */
[----:B------:R-:W-:Y:S01]  /*41f0*/  UMOV UR15, UR29 ;  /* 0x0000001d000f7c82 */ /* 0x000fe20008000000 */
[----:B------:R-:W-:-:S05]  /*4200*/  UMOV UR5, UR16 ;  /* 0x0000001000057c82 */ /* 0x000fca0008000000 */
[----:B------:R1:W2:Y:S04]  /*4210*/  SYNCS.PHASECHK.TRANS64.TRYWAIT P1, [UR4], R4 ;  /* 0x00000004ff0075a7 */ /* 0x0002a80008021104 */
.L_x_81:
[----:B---3--:R-:W-:Y:S01]  /*4220*/  ULEA UR10, UR5, UR17, 0x3 ;  /* 0x00000011050a7291 */ /* 0x008fe2000f8e18ff */
[----:B--2-4-:R-:W-:Y:S11]  /*4230*/  @P1 BRA `(.L_x_79) ;  /* 0x00000000000c1947 */ /* 0x014ff60003800000 */
[----:B------:R-:W-:Y:S04]  /*4240*/  SHF.L.U32 R7, R0, 0x1f, RZ ;  /* 0x0000001f00077819 */ /* 0x000fe800000006ff */
[----:B------:R-:W2:Y:S02]  /*4250*/  SYNCS.PHASECHK.TRANS64.TRYWAIT P0, [UR10], R7 ;  /* 0x00000007ff0075a7 */ /* 0x000ea4000800110a */
[----:B--2---:R-:W-:Y:S05]  /*4260*/  @!P0 BRA `(.L_x_80) ;  /* 0x0000006000008947 */ /* 0x004fea0003800000 */
.L_x_79:
[----:B------:R-:W-:Y:S01]  /*4270*/  UISETP.NE.AND UP0, UPT, UR15, URZ, UPT ;  /* 0x000000ff0f00728c */ /* 0x000fe2000bf05270 */
[----:B------:R-:W-:Y:S01]  /*4280*/  PLOP3.LUT P1, PT, PT, PT, PT, 0x80, 0x8 ;  /* 0x000000000008781c */ /* 0x000fe20003f2f070 */
[----:B------:R-:W-:Y:S02]  /*4290*/  UIADD3 UR4, UPT, UPT, UR5, 0x1, URZ ;  /* 0x0000000105047890 */ /* 0x000fe4000fffe0ff */
[----:B------:R-:W-:Y:S02]  /*42a0*/  ULEA UR8, UR5, UR20, 0x8 ;  /* 0x0000001405087291 */ /* 0x000fe4000f8e40ff */
[----:B------:R-:W-:Y:S01]  /*42b0*/  UISETP.NE.AND UP1, UPT, UR4, 0x10, UPT ;  /* 0x000000100400788c */ /* 0x000fe2000bf25270 */
[----:B------:R-:W-:Y:S01]  /*42c0*/  PLOP3.LUT P0, PT, PT, PT, UP0, 0x80, 0x8 ;  /* 0x000000000008781c */ /* 0x000fe20003f0f008 */
[----:B------:R-:W-:Y:S02]  /*42d0*/  UIADD3 UR12, UPT, UPT, UR8, 0x80, URZ ;  /* 0x00000080080c7890 */ /* 0x000fe4000fffe0ff */
[----:B------:R-:W-:Y:S02]  /*42e0*/  USEL UR6, URZ, 0x1, UP1 ;  /* 0x00000001ff067887 */ /* 0x000fe40008800000 */
[----:B------:R-:W-:Y:S02]  /*42f0*/  USEL UR16, UR4, URZ, UP1 ;  /* 0x000000ff04107287 */ /* 0x000fe40008800000 */
[----:B------:R-:W-:Y:S02]  /*4300*/  UIADD3 UR10, UPT, UPT, UR10, 0x80, URZ ;  /* 0x000000800a0a7890 */ /* 0x000fe4000fffe0ff */
[----:B------:R-:W-:Y:S01]  /*4310*/  @UP0 ULEA UR4, UR16, UR17, 0x3 ;  /* 0x0000001110040291 */ /* 0x000fe2000f8e18ff */
[----:B------:R-:W-:Y:S01]  /*4320*/  LOP3.LUT R0, R0, UR6, RZ, 0x3c, !PT ;  /* 0x0000000600007c12 */ /* 0x000fe2000f8e3cff */
[----:B------:R-:W-:Y:S01]  /*4330*/  UMOV UR9, 0x80004020 ;  /* 0x8000402000097882 */ /* 0x000fe20000000000 */
[----:B------:R-:W-:Y:S01]  /*4340*/  UMOV UR13, 0x80004020 ;  /* 0x80004020000d7882 */ /* 0x000fe20000000000 */
[----:B------:R-:W-:Y:S01]  /*4350*/  UMOV UR7, 0x80004020 ;  /* 0x8000402000077882 */ /* 0x000fe20000000000 */
[----:B-1----:R-:W-:Y:S04]  /*4360*/  @P0 SHF.L.U32 R4, R0, 0x1f, RZ ;  /* 0x0000001f00040819 */ /* 0x002fe800000006ff */
[----:B------:R3:W4:Y:S01]  /*4370*/  @P0 SYNCS.PHASECHK.TRANS64.TRYWAIT P1, [UR4], R4 ;  /* 0x00000004ff0005a7 */ /* 0x0007220008021104 */
[----:B------:R-:W-:Y:S11]  /*4380*/  ELECT P0, URZ, PT ;  /* 0x0000000000ff782f */ /* 0x000ff60003800000 */
[----:B------:R-:W-:Y:S02]  /*4390*/  @!UPT UIADD3 URZ, UPT, UPT, URZ, URZ, URZ ;  /* 0x000000fffffff290 */ /* 0x000fe4000fffe0ff */
[C---:B-----5:R-:W-:Y:S01]  /*43a0*/  @P0 R2UR.BROADCAST UR14, R5.reuse ;  /* 0x00000000050e02ca */ /* 0x060fe200008e0000 */
[----:B------:R-:W-:Y:S01]  /*43b0*/  ULEA UR4, UR5, UR19, 0x9 ;  /* 0x0000001305047291 */ /* 0x000fe2000f8e48ff */
[----:B------:R-:W-:Y:S11]  /*43c0*/  ELECT P0, URZ, PT ;  /* 0x0000000000ff782f */ /* 0x000ff60003800000 */
[----:B------:R-:W-:Y:S02]  /*43d0*/  @!UPT UIADD3 URZ, UPT, UPT, URZ, URZ, URZ ;  /* 0x000000fffffff290 */ /* 0x000fe4000fffe0ff */
[----:B------:R-:W-:Y:S01]  /*43e0*/  @P0 R2UR.BROADCAST UR11, R5 ;  /* 0x00000000050b02ca */ /* 0x000fe200008e0000 */
[----:B------:R-:W-:Y:S01]  /*43f0*/  UIADD3 UR6, UPT, UPT, UR4, 0x2, URZ ;  /* 0x0000000204067890 */ /* 0x000fe2000fffe0ff */
[----:B------:R-:W-:Y:S02]  /*4400*/  UMOV UR5, 0x80004020 ;  /* 0x8000402000057882 */ /* 0x000fe40000000000 */
[----:B------:R1:W-:Y:S01]  /*4410*/  UTCQMMA.2CTA gdesc[UR4], gdesc[UR8], tmem[UR14], tmem[UR26], idesc[UR27], UP2 ;  /* 0x00ff1a08040075ea */ /* 0x0003e2000920030e */
[----:B------:R-:W-:Y:S08]  /*4420*/  UPLOP3.LUT UP2, UPT, UPT, UPT, UPT, 0x80, 0x8 ;  /* 0x000000000008789c */ /* 0x000ff00003f4f070 */
[----:B------:R3:W-:Y:S01]  /*4430*/  UTCQMMA.2CTA gdesc[UR6], gdesc[UR12], tmem[UR11], tmem[UR24], idesc[UR25], UPT ;  /* 0x00ff180c060075ea */ /* 0x0007e2000ba0030b */
[----:B------:R3:W-:Y:S01]  /*4440*/  UTCBAR.2CTA.MULTICAST [UR10], URZ, UR18 ;  /* 0x000000ff0a0073e9 */ /* 0x0007e20008200812 */
[----:B-1----:R-:W-:Y:S02]  /*4450*/  UIADD3 UR4, UPT, UPT, UR15, 0x1, URZ ;  /* 0x000000010f047890 */ /* 0x002fe4000fffe0ff */
[----:B------:R-:W-:Y:S02]  /*4460*/  UIADD3 UR8, UPT, UPT, UR15, -0x1, URZ ;  /* 0xffffffff0f087890 */ /* 0x000fe4000fffe0ff */
[----:B------:R-:W-:Y:S01]  /*4470*/  UISETP.GT.U32.AND UP0, UPT, UR4, 0x1, UPT ;  /* 0x000000010400788c */ /* 0x000fe2000bf04070 */
[----:B------:R-:W-:Y:S04]  /*4480*/  UMOV UR5, UR16 ;  /* 0x0000001000057c82 */ /* 0x000fe80008000000 */
[----:B------:R-:W-:Y:S04]  /*4490*/  UMOV UR15, UR8 ;  /* 0x00000008000f7c82 */ /* 0x000fe80008000000 */
[----:B------:R-:W-:Y:S05]  /*44a0*/  BRA.U UP0, `(.L_x_81) ;  /* 0xfffffffd005c7547 */ /* 0x000fea000b83ffff */
.L_x_78:
[----:B------:R-:W-:-:S09]  /*44b0*/  UIADD3 UR4, UPT, UPT, UR22, 0x140, URZ ;  /* 0x0000014016047890 */ /* 0x000fd2000fffe0ff */
[----:B------:R2:W-:Y:S01]  /*44c0*/  UTCBAR.2CTA.MULTICAST [UR4], URZ, UR28 ;  /* 0x000000ff040073e9 */ /* 0x0005e2000820081c */
[----:B------:R-:W-:Y:S02]  /*44d0*/  NOP ;  /* 0x0000000000007918 */ /* 0x000fe40000000000 */
.L_x_77:
[----:B--2---:R-:W-:Y:S01]  /*44e0*/  UIADD3 UR4, UPT, UPT, UR21, 0x1, URZ ;  /* 0x0000000115047890 */ /* 0x004fe2000fffe0ff */
[----:B------:R-:W-:-:S03]  /*44f0*/  LOP3.LUT R2, R2, 0x1, RZ, 0x3c, !PT ;  /* 0x0000000102027812 */ /* 0x000fc600078e3cff */
[----:B------:R-:W-:-:S04]  /*4500*/  UISETP.NE.AND UP0, UPT, UR4, 0x2, UPT ;  /* 0x000000020400788c */ /* 0x000fc8000bf05270 */
[----:B------:R-:W-:Y:S02]  /*4510*/  USEL UR5, URZ, 0x1, UP0 ;  /* 0x00000001ff057887 */ /* 0x000fe40008000000 */
[----:B------:R-:W-:-:S04]  /*4520*/  USEL UR21, UR4, URZ, UP0 ;  /* 0x000000ff04157287 */ /* 0x000fc80008000000 */
[----:B------:R-:W-:Y:S01]  /*4530*/  LOP3.LUT R8, R8, UR5, RZ, 0x3c, !PT ;  /* 0x0000000508087c12 */ /* 0x000fe2000f8e3cff */
[----:B------:R-:W-:Y:S07]  /*4540*/  @P2 BRA `(.L_x_82) ;  /* 0xfffffff800c82947 */ /* 0x000fee000383ffff */
[----:B------:R-:W2:Y:S01]  /*4550*/  S2UR UR8, SR_CgaCtaId ;  /* 0x00000000000879c3 */ /* 0x000ea20000008800 */
[----:B------:R-:W-:Y:S01]  /*4560*/  ELECT P0, URZ, PT ;  /* 0x0000000000ff782f */ /* 0x000fe20003800000 */
[----:B------:R-:W-:Y:S01]  /*4570*/  HFMA2 R0, -RZ, RZ, 0, 5.9604644775390625e-08 ;  /* 0x00000001ff007431 */ /* 0x000fe200000001ff */
[----:B------:R-:W-:-:S05]  /*4580*/  UMOV UR4, 0x40 ;  /* 0x0000004000047882 */ /* 0x000fca0000000000 */
[----:B------:R-:W-:Y:S01]  /*4590*/  UVIRTCOUNT.DEALLOC.SMPOOL 0x80 ;  /* 0x000000800000784c */ /* 0x000fe20000000000 */
[----:B------:R-:W-:Y:S02]  /*45a0*/  UISETP.NE.AND UP0, UPT, UR31, URZ, UPT ;  /* 0x000000ff1f00728c */ /* 0x000fe4000bf05270 */
[----:B--2---:R-:W-:-:S09]  /*45b0*/  ULEA UR8, UR8, UR4, 0x18 ;  /* 0x0000000408087291 */ /* 0x004fd2000f8ec0ff */
[----:B------:R2:W-:Y:S01]  /*45c0*/  @P0 STS.U8 [UR8+0x1c], R0 ;  /* 0x00001c00ff000988 */ /* 0x0005e20008000008 */
[----:B------:R-:W-:Y:S05]  /*45d0*/  BRA.U UP0, `(.L_x_83) ;  /* 0x0000000100587547 */ /* 0x000fea000b800000 */
[----:B------:R-:W-:Y:S01]  /*45e0*/  UIADD3 UR5, UPT, UPT, UR17, 0x150, URZ ;  /* 0x0000015011057890 */ /* 0x000fe2000fffe0ff */
[----:B-1----:R-:W-:-:S03]  /*45f0*/  SHF.L.U32 R5, R8, 0x1f, RZ ;  /* 0x0000001f08057819 */ /* 0x002fc600000006ff */
[----:B------:R-:W-:-:S09]  /*4600*/  ULEA UR4, UR21, UR5, 0x3 ;  /* 0x0000000515047291 */ /* 0x000fd2000f8e18ff */
[----:B------:R-:W1:Y:S02]  /*4610*/  SYNCS.PHASECHK.TRANS64.TRYWAIT P0, [UR4], R5 ;  /* 0x00000005ff0075a7 */ /* 0x000e640008001104 */
[----:B-1----:R-:W-:Y:S05]  /*4620*/  @!P0 BRA `(.L_x_84) ;  /* 0x0000005c00288947 */ /* 0x002fea0003800000 */
.L_x_176:
[----:B------:R-:W-:-:S04]  /*4630*/  UIADD3 UR4, UPT, UPT, UR21, 0x1, URZ ;  /* 0x0000000115047890 */ /* 0x000fc8000fffe0ff */
[----:B------:R-:W-:-:S04]  /*4640*/  UISETP.NE.AND UP1, UPT, UR4, 0x2, UPT ;  /* 0x000000020400788c */ /* 0x000fc8000bf25270 */
[----:B---3--:R-:W-:Y:S02]  /*4650*/  USEL UR6, URZ, 0x1, UP1 ;  /* 0x00000001ff067887 */ /* 0x008fe40008800000 */
[----:B------:R-:W-:-:S04]  /*4660*/  USEL UR4, UR4, URZ, UP1 ;  /* 0x000000ff04047287 */ /* 0x000fc80008800000 */
[----:B------:R-:W-:Y:S01]  /*4670*/  ULEA UR4, UR4, UR5, 0x3 ;  /* 0x0000000504047291 */ /* 0x000fe2000f8e18ff */
[----:B-1----:R-:W-:-:S04]  /*4680*/  LOP3.LUT R5, R8, UR6, RZ, 0x3c, !PT ;  /* 0x0000000608057c12 */ /* 0x002fc8000f8e3cff */
[----:B------:R-:W-:Y:S01]  /*4690*/  SHF.L.U32 R5, R5, 0x1f, RZ ;  /* 0x0000001f05057819 */ /* 0x000fe200000006ff */
[----:B--2---:R-:W-:-:S04]  /*46a0*/  IMAD.U32 R0, RZ, RZ, UR4 ;  /* 0x00000004ff007e24 */ /* 0x004fc8000f8e00ff */
[----:B------:R1:W2:Y:S03]  /*46b0*/  SYNCS.PHASECHK.TRANS64.TRYWAIT P0, [R0+URZ], R5 ;  /* 0x00000005000075a7 */ /* 0x0002a600080011ff */
[----:B--2---:R-:W-:Y:S05]  /*46c0*/  @!P0 NANOSLEEP.SYNCS 0x989680 ;  /* 0x009896800000895d */ /* 0x004fea0003900000 */
[----:B------:R-:W2:Y:S02]  /*46d0*/  @!P0 SYNCS.PHASECHK.TRANS64 P0, [R0+URZ], R5 ;  /* 0x00000005000085a7 */ /* 0x000ea400080010ff */
[----:B--2---:R-:W-:Y:S05]  /*46e0*/  @P0 BRA `(.L_x_85) ;  /* 0x0000000000200947 */ /* 0x004fea0003800000 */
.L_x_86:
[----:B--2---:R2:W3:Y:S02]  /*46f0*/  SYNCS.PHASECHK.TRANS64.TRYWAIT P0, [R0+URZ], R5 ;  /* 0x00000005000075a7 */ /* 0x0044e400080011ff */
[----:B---3--:R-:W-:Y:S05]  /*4700*/  @!P0 NANOSLEEP.SYNCS 0x989680 ;  /* 0x009896800000895d */ /* 0x008fea0003900000 */
[----:B------:R-:W3:Y:S02]  /*4710*/  @!P0 SYNCS.PHASECHK.TRANS64 P0, [R0+URZ], R5 ;  /* 0x00000005000085a7 */ /* 0x000ee400080010ff */
[----:B---3--:R-:W-:Y:S05]  /*4720*/  @!P0 BRA `(.L_x_86) ;  /* 0xfffffffc00f08947 */ /* 0x008fea000383ffff */
[----:B------:R-:W-:Y:S05]  /*4730*/  BRA `(.L_x_85) ;  /* 0x00000000000c7947 */ /* 0x000fea0003800000 */
.L_x_83:
[----:B------:R-:W-:-:S04]  /*4740*/  UIADD3 UR4, UPT, UPT, UR17, 0x160, URZ ;  /* 0x0000016011047890 */ /* 0x000fc8000fffe0ff */
[----:B------:R-:W-:-:S09]  /*4750*/  UPRMT UR4, UR30, 0x654, UR4 ;  /* 0x000006541e047896 */ /* 0x000fd20008000004 */
[----:B------:R-:W-:Y:S03]  /*4760*/  SYNCS.ARRIVE.TRANS64.RED.A1T0 RZ, [UR4], RZ ;  /* 0x000000ffffff79a7 */ /* 0x000fe60008100404 */
.L_x_85:
[----:B-12---:R-:W-:Y:S01]  /*4770*/  SHF.L.U32 R5, RZ, 0x1f, RZ ;  /* 0x0000001fff057819 */ /* 0x006fe200000006ff */
[----:B------:R-:W-:Y:S01]  /*4780*/  UIADD3 UR4, UPT, UPT, UR17, 0x160, URZ ;  /* 0x0000016011047890 */ /* 0x000fe2000fffe0ff */
[----:B------:R-:W-:Y:S02]  /*4790*/  PLOP3.LUT P0, PT, PT, PT, UP0, 0x80, 0x8 ;  /* 0x000000000008781c */ /* 0x000fe40003f0f008 */
[----:B----4-:R-:W1:Y:S02]  /*47a0*/  SYNCS.PHASECHK.TRANS64.TRYWAIT P1, [UR17+0x160], R5 ;  /* 0x00016005ff0075a7 */ /* 0x010e640008021111 */
[----:B-1----:R-:W-:Y:S09]  /*47b0*/  @!P1 BRA `(.L_x_87) ;  /* 0x0000005800dc9947 */ /* 0x002ff20003800000 */
.L_x_178:
[----:B------:R-:W-:Y:S01]  /*47c0*/  @!UP0 UPRMT UR4, UR30, 0x654, UR4 ;  /* 0x000006541e048896 */ /* 0x000fe20008000004 */
[----:B------:R-:W-:Y:S01]  /*47d0*/  LOP3.LUT R2, R3, 0xffff, RZ, 0xc0, !PT ;  /* 0x0000ffff03027812 */ /* 0x000fe200078ec0ff */
[----:B------:R-:W-:Y:S02]  /*47e0*/  IMAD.MOV.U32 R3, RZ, RZ, 0xffff ;  /* 0x0000ffffff037424 */ /* 0x000fe400078e00ff */
[----:B-1----:R-:W-:Y:S01]  /*47f0*/  IMAD.MOV.U32 R5, RZ, RZ, 0x1 ;  /* 0x00000001ff057424 */ /* 0x002fe200078e00ff */
[----:B------:R-:W-:-:S04]  /*4800*/  SHF.R.U32.HI R2, RZ, 0x5, R2 ;  /* 0x00000005ff027819 */ /* 0x000fc80000011602 */
[----:B------:R-:W-:Y:S01]  /*4810*/  @!P0 SYNCS.ARRIVE.TRANS64.RED.A1T0 RZ, [UR4], RZ ;  /* 0x000000ffffff89a7 */ /* 0x000fe20008100404 */
[----:B------:R-:W-:Y:S01]  /*4820*/  NOP ;  /* 0x0000000000007918 */ /* 0x000fe20000000000 */
[----:B------:R-:W1:Y:S01]  /*4830*/  LDS R0, [UR8+0x14] ;  /* 0x00001408ff007984 */ /* 0x000e620008000800 */
[-C--:B------:R-:W-:Y:S02]  /*4840*/  SHF.L.U32 R3, R3, R2.reuse, RZ ;  /* 0x0000000203037219 */ /* 0x080fe400000006ff */
[----:B------:R-:W-:Y:S02]  /*4850*/  SHF.L.U32 R5, R5, R2, RZ ;  /* 0x0000000205057219 */ /* 0x000fe400000006ff */
[----:B-1----:R-:W-:-:S04]  /*4860*/  LOP3.LUT R0, R0, R3, RZ, 0xc0, !PT ;  /* 0x0000000300007212 */ /* 0x002fc800078ec0ff */
[----:B------:R-:W-:-:S13]  /*4870*/  ISETP.NE.AND P0, PT, R0, R3, PT ;  /* 0x000000030000720c */ /* 0x000fda0003f05270 */
[----:B------:R-:W-:Y:S05]  /*4880*/  @P0 BRA `(.L_x_88) ;  /* 0x00000000005c0947 */ /* 0x000fea0003800000 */
[----:B------:R-:W1:Y:S02]  /*4890*/  LDS R0, [UR8+0x18] ;  /* 0x00001808ff007984 */ /* 0x000e640008000800 */
[----:B-1----:R-:W-:-:S04]  /*48a0*/  LOP3.LUT R0, R0, R5, RZ, 0xc0, !PT ;  /* 0x0000000500007212 */ /* 0x002fc800078ec0ff */
[----:B------:R-:W-:-:S13]  /*48b0*/  ISETP.NE.AND P0, PT, R0, R5, PT ;  /* 0x000000050000720c */ /* 0x000fda0003f05270 */
[----:B------:R-:W-:Y:S05]  /*48c0*/  @P0 BRA `(.L_x_89) ;  /* 0x0000000000400947 */ /* 0x000fea0003800000 */
[----:B------:R-:W-:Y:S01]  /*48d0*/  R2UR UR4, R3 ;  /* 0x00000000030472ca */ /* 0x000fe200000e0000 */
[----:B------:R-:W1:Y:S01]  /*48e0*/  S2R R2, SR_LANEID ;  /* 0x0000000000027919 */ /* 0x000e620000000000 */
[----:B------:R-:W-:-:S04]  /*48f0*/  LOP3.LUT R5, RZ, R5, RZ, 0x33, !PT ;  /* 0x00000005ff057212 */ /* 0x000fc800078e33ff */
[----:B---3--:R-:W2:Y:S07]  /*4900*/  REDUX UR6, R5 ;  /* 0x00000000050673c4 */ /* 0x008eae0000000000 */
[----:B------:R-:W-:-:S03]  /*4910*/  ULOP3.LUT UR5, URZ, UR4, URZ, 0x33, !UPT ;  /* 0x00000004ff057292 */ /* 0x000fc6000f8e33ff */
[----:B------:R-:W-:Y:S02]  /*4920*/  VOTEU.ANY UR4, UPT, PT ;  /* 0x0000000000047886 */ /* 0x000fe400038e0100 */
[----:B------:R-:W-:Y:S01]  /*4930*/  UFLO.U32 UR4, UR4 ;  /* 0x00000004000472bd */ /* 0x000fe200080e0000 */
[----:B------:R-:W-:-:S04]  /*4940*/  IMAD.U32 R0, RZ, RZ, UR5 ;  /* 0x00000005ff007e24 */ /* 0x000fc8000f8e00ff */
[----:B------:R-:W3:Y:S02]  /*4950*/  REDUX UR7, R0 ;  /* 0x00000000000773c4 */ /* 0x000ee40000000000 */
[----:B------:R4:W-:Y:S01]  /*4960*/  UTCATOMSWS.AND URZ, UR5 ;  /* 0x0000000500ff79e3 */ /* 0x0009e20008000000 */
[----:B-1----:R-:W-:Y:S01]  /*4970*/  ISETP.EQ.U32.AND P0, PT, R2, UR4, PT ;  /* 0x0000000402007c0c */ /* 0x002fe2000bf02070 */
[----:B--2---:R-:W-:Y:S02]  /*4980*/  IMAD.U32 R2, RZ, RZ, UR6 ;  /* 0x00000006ff027e24 */ /* 0x004fe4000f8e00ff */
[----:B---3--:R-:W-:-:S10]  /*4990*/  IMAD.U32 R3, RZ, RZ, UR7 ;  /* 0x00000007ff037e24 */ /* 0x008fd4000f8e00ff */
[----:B------:R4:W-:Y:S04]  /*49a0*/  @P0 ATOMS.AND RZ, [UR8+0x14], R3 ;  /* 0x00001403ffff098c */ /* 0x0009e8000a800008 */
[----:B------:R4:W-:Y:S01]  /*49b0*/  @P0 ATOMS.AND RZ, [UR8+0x18], R2 ;  /* 0x00001802ffff098c */ /* 0x0009e2000a800008 */
[----:B------:R-:W-:Y:S05]  /*49c0*/  BRA `(.L_x_90) ;  /* 0x0000000000147947 */ /* 0x000fea0003800000 */
.L_x_89:
[----:B------:R-:W-:Y:S02]  /*49d0*/  MOV R2, 0x49f0 ;  /* 0x000049f000027802 */ /* 0x000fe40000000f00 */
[----:B---3-5:R-:W-:Y:S05]  /*49e0*/  CALL.REL.NOINC `($__internal_0_$__cuda_sm10x_tcgen05_guardrail_trap_col_being_dealloced_not_returned_by_alloc) ;  /* 0x0000005c00347944 */ /* 0x028fea0003c00000 */
[----:B------:R-:W-:Y:S05]  /*49f0*/  BRA `(.L_x_90) ;  /* 0x0000000000087947 */ /* 0x000fea0003800000 */
.L_x_88:
[----:B------:R-:W-:Y:S02]  /*4a00*/  MOV R2, 0x4a20 ;  /* 0x00004a2000027802 */ /* 0x000fe40000000f00 */
[----:B---3-5:R-:W-:Y:S05]  /*4a10*/  CALL.REL.NOINC `($__internal_2_$__cuda_sm10x_tcgen05_guardrail_trap_unallocated_columns_being_dealloced) ;  /* 0x0000005c00407944 */ /* 0x028fea0003c00000 */
.L_x_90:
[----:B------:R-:W-:Y:S01]  /*4a20*/  NOP ;  /* 0x0000000000007918 */ /* 0x000fe20000000000 */
[----:B----4-:R-:W-:Y:S05]  /*4a30*/  EXIT ;  /* 0x000000000000794d */ /* 0x010fea0003800000 */
.L_x_62:
[----:B------:R-:W-:-:S09]  /*4a40*/  UISETP.NE.OR UP0, UPT, UR18, 0x3, !UP3 ;  /* 0x000000031200788c */ /* 0x000fd2000df05670 */
[----:B------:R-:W-:Y:S05]  /*4a50*/  BRA.U UP0, `(.L_x_91) ;  /* 0x0000000d00cc7547 */ /* 0x000fea000b800000 */
[----:B------:R-:W2:Y:S01]  /*4a60*/  LDCU.64 UR4, c[0x0][0x888] ;  /* 0x00011100ff0477ac */ /* 0x000ea20008000a00 */
[----:B------:R-:W3:Y:S01]  /*4a70*/  LDC.64 R12, c[0x0][0x348] ;  /* 0x0000d200ff0c7b82 */ /* 0x000ee20000000a00 */
[----:B------:R-:W-:Y:S01]  /*4a80*/  HFMA2 R10, -RZ, RZ, 0, 5.9604644775390625e-08 ;  /* 0x00000001ff0a7431 */ /* 0x000fe200000001ff */
[----:B------:R-:W-:Y:S01]  /*4a90*/  MOV R9, RZ ;  /* 0x000000ff00097202 */ /* 0x000fe20000000f00 */
[----:B------:R-:W4:Y:S01]  /*4aa0*/  LDCU UR40, c[0x0][0x370] ;  /* 0x00006e00ff2877ac */ /* 0x000f220008000800 */
[----:B------:R-:W-:Y:S01]  /*4ab0*/  HFMA2 R0, -RZ, RZ, 0, 0.0078125 ;  /* 0x00002000ff007431 */ /* 0x000fe200000001ff */
[----:B------:R-:W4:Y:S01]  /*4ac0*/  LDCU.128 UR28, c[0x0][0xb10] ;  /* 0x00016200ff1c77ac */ /* 0x000f220008000c00 */
[----:B------:R-:W1:Y:S01]  /*4ad0*/  LDCU UR38, c[0x0][0x374] ;  /* 0x00006e80ff2677ac */ /* 0x000e620008000800 */
[----:B------:R-:W1:Y:S01]  /*4ae0*/  LDCU.64 UR26, c[0x0][0x890] ;  /* 0x00011200ff1a77ac */ /* 0x000e620008000a00 */
[----:B------:R-:W1:Y:S01]  /*4af0*/  LDCU UR24, c[0x0][0xb0c] ;  /* 0x00016180ff1877ac */ /* 0x000e620008000800 */
[----:B--2---:R-:W-:Y:S01]  /*4b00*/  UISETP.NE.U32.AND UP0, UPT, UR4, URZ, UPT ;  /* 0x000000ff0400728c */ /* 0x004fe2000bf05070 */
[----:B------:R-:W2:Y:S01]  /*4b10*/  LDCU UR46, c[0x0][0xb20] ;  /* 0x00016400ff2e77ac */ /* 0x000ea20008000800 */
[----:B------:R-:W2:Y:S01]  /*4b20*/  LDCU UR4, c[0x0][0xb30] ;  /* 0x00016600ff0477ac */ /* 0x000ea20008000800 */
[----:B------:R-:W2:Y:S01]  /*4b30*/  LDCU.128 UR32, c[0x0][0x980] ;  /* 0x00013000ff2077ac */ /* 0x000ea20008000c00 */
[----:B------:R-:W-:Y:S01]  /*4b40*/  UMOV UR25, 0x400 ;  /* 0x0000040000197882 */ /* 0x000fe20000000000 */
[----:B----4-:R-:W-:-:S02]  /*4b50*/  UIMAD.WIDE.U32 UR6, UR40, UR28, URZ ;  /* 0x0000001c280672a5 */ /* 0x010fc4000f8e00ff */
[----:B------:R-:W-:Y:S02]  /*4b60*/  ULEA UR25, UR43, UR25, 0x18 ;  /* 0x000000192b197291 */ /* 0x000fe4000f8ec0ff */
[----:B-1----:R-:W-:Y:S02]  /*4b70*/  UIMAD.WIDE.U32 UR8, UR38, UR31, URZ ;  /* 0x0000001f260872a5 */ /* 0x002fe4000f8e00ff */
[----:B------:R-:W-:Y:S02]  /*4b80*/  UIADD3 UR42, UPT, UPT, UR25, 0x108, URZ ;  /* 0x00000108192a7890 */ /* 0x000fe4000fffe0ff */
[----:B------:R-:W-:Y:S02]  /*4b90*/  UISETP.NE.AND.EX UP5, UPT, UR5, URZ, UPT, UP0 ;  /* 0x000000ff0500728c */ /* 0x000fe4000bfa5300 */
[----:B------:R-:W-:Y:S02]  /*4ba0*/  UISETP.NE.U32.AND UP6, UPT, UR26, URZ, UPT ;  /* 0x000000ff1a00728c */ /* 0x000fe4000bfc5070 */
[----:B------:R-:W-:-:S02]  /*4bb0*/  UIADD3 UR41, UPT, UPT, UR25, 0x138, URZ ;  /* 0x0000013819297890 */ /* 0x000fc4000fffe0ff */
[----:B------:R-:W-:Y:S02]  /*4bc0*/  UIADD3 UR17, UPT, UPT, UR25, 0x100, URZ ;  /* 0x0000010019117890 */ /* 0x000fe4000fffe0ff */
[----:B------:R-:W-:Y:S02]  /*4bd0*/  UISETP.NE.AND UP0, UPT, UR39, 0x1, UPT ;  /* 0x000000012700788c */ /* 0x000fe4000bf05270 */
[----:B------:R-:W-:Y:S01]  /*4be0*/  UISETP.NE.AND UP0, UPT, UR24, 0x1, UPT ;  /* 0x000000011800788c */ /* 0x000fe2000bf05270 */
[----:B------:R-:W-:Y:S01]  /*4bf0*/  UMOV UR45, UR7 ;  /* 0x00000007002d7c82 */ /* 0x000fe20008000000 */
[----:B------:R-:W-:Y:S01]  /*4c00*/  UMOV UR44, UR9 ;  /* 0x00000009002c7c82 */ /* 0x000fe20008000000 */
[----:B------:R-:W-:Y:S02]  /*4c10*/  UISETP.GE.AND UP2, UPT, UR39, 0x1, UPT ;  /* 0x000000012700788c */ /* 0x000fe4000bf46270 */
[----:B------:R-:W-:Y:S02]  /*4c20*/  UPRMT UR42, UR43, 0x654, UR42 ;  /* 0x000006542b2a7896 */ /* 0x000fe4000800002a */
[----:B------:R-:W-:-:S02]  /*4c30*/  UISETP.NE.AND UP0, UPT, UR30, 0x1, UPT ;  /* 0x000000011e00788c */ /* 0x000fc4000bf05270 */
[----:B------:R-:W-:Y:S01]  /*4c40*/  UPLOP3.LUT UP4, UPT, UPT, UPT, UPT, 0x40, 0x4 ;  /* 0x000000000004789c */ /* 0x000fe20003f8e870 */
[----:B------:R-:W1:Y:S01]  /*4c50*/  LDCU.64 UR22, c[0x0][0xb28] ;  /* 0x00016500ff1677ac */ /* 0x000e620008000a00 */
[----:B------:R-:W4:Y:S01]  /*4c60*/  LDCU.64 UR36, c[0x0][0x990] ;  /* 0x00013200ff2477ac */ /* 0x000f220008000a00 */
[----:B------:R-:W-:Y:S02]  /*4c70*/  UISETP.NE.AND.EX UP6, UPT, UR27, URZ, UPT, UP6 ;  /* 0x000000ff1b00728c */ /* 0x000fe4000bfc5360 */
[----:B------:R-:W-:Y:S02]  /*4c80*/  UPRMT UR41, URZ, 0x654, UR41 ;  /* 0x00000654ff297896 */ /* 0x000fe40008000029 */
[----:B------:R-:W-:Y:S02]  /*4c90*/  UPRMT UR43, UR43, 0x654, UR17 ;  /* 0x000006542b2b7896 */ /* 0x000fe40008000011 */
[----:B------:R-:W-:Y:S02]  /*4ca0*/  USHF.R.U32.HI UR45, URZ, UR29, UR45 ;  /* 0x0000001dff2d7299 */ /* 0x000fe4000801162d */
[----:B--2---:R-:W-:-:S02]  /*4cb0*/  USHF.R.U32.HI UR44, URZ, UR46, UR44 ;  /* 0x0000002eff2c7299 */ /* 0x004fc4000801162c */
[----:B------:R-:W-:Y:S02]  /*4cc0*/  UISETP.NE.AND UP3, UPT, UR4, 0x1, UPT ;  /* 0x000000010400788c */ /* 0x000fe4000bf65270 */
[----:B------:R-:W-:Y:S02]  /*4cd0*/  UISETP.NE.AND UP2, UPT, UR32, 0x1, UPT ;  /* 0x000000012000788c */ /* 0x000fe4000bf45270 */
[----:B---3--:R-:W-:-:S11]  /*4ce0*/  UISETP.NE.AND UP0, UPT, UR35, 0x1, UPT ;  /* 0x000000012300788c */ /* 0x008fd6000bf05270 */
.L_x_100:
[----:B------:R-:W-:Y:S04]  /*4cf0*/  SHF.L.U32 R3, R9, 0x1f, RZ ;  /* 0x0000001f09037819 */ /* 0x000fe800000006ff */
[----:B--2---:R-:W2:Y:S02]  /*4d00*/  SYNCS.PHASECHK.TRANS64.TRYWAIT P0, [UR25+0x130], R3 ;  /* 0x00013003ff0075a7 */ /* 0x004ea40008001119 */
[----:B--2---:R-:W-:Y:S05]  /*4d10*/  @!P0 BRA `(.L_x_92) ;  /* 0x00000054009c8947 */ /* 0x004fea0003800000 */
.L_x_180:
[----:B------:R-:W3:Y:S01]  /*4d20*/  LDS.128 R4, [UR25+0x170] ;  /* 0x00017019ff047984 */ /* 0x000ee20008000c00 */
[----:B------:R-:W-:Y:S01]  /*4d30*/  UISETP.GE.AND UP0, UPT, UR39, 0x1, UPT ;  /* 0x000000012700788c */ /* 0x000fe2000bf06270 */
[----:B------:R-:W-:Y:S01]  /*4d40*/  @!PT LDS RZ, [RZ] ;  /* 0x00000000fffff984 */ /* 0x000fe20000000800 */
[----:B------:R-:W-:Y:S01]  /*4d50*/  @!PT LDS RZ, [RZ] ;  /* 0x00000000fffff984 */ /* 0x000fe20000000800 */
[----:B------:R-:W-:Y:S01]  /*4d60*/  @!PT LDS RZ, [RZ] ;  /* 0x00000000fffff984 */ /* 0x000fe20000000800 */
[----:B------:R-:W-:Y:S01]  /*4d70*/  @!PT LDS RZ, [RZ] ;  /* 0x00000000fffff984 */ /* 0x000fe20000000800 */
[----:B------:R1:W-:Y:S06]  /*4d80*/  MEMBAR.ALL.CTA ;  /* 0x0000000000007992 */ /* 0x0003ec0000008000 */
[----:B-1----:R-:W1:Y:S02]  /*4d90*/  FENCE.VIEW.ASYNC.S ;  /* 0x00000000000073c6 */ /* 0x002e640000000000 */
[----:B-1----:R-:W-:Y:S01]  /*4da0*/  SYNCS.ARRIVE.TRANS64.RED.A1T0 RZ, [UR41], RZ ;  /* 0x000000ffffff79a7 */ /* 0x002fe20008100429 */
[----:B---3--:R-:W-:Y:S11]  /*4db0*/  LOP3.LUT P0, RZ, R6, 0x1, RZ, 0xc0, !PT ;  /* 0x0000000106ff7812 */ /* 0x008ff6000780c0ff */
[----:B------:R-:W-:Y:S02]  /*4dc0*/  @!UPT UIADD3 URZ, UPT, UPT, URZ, URZ, URZ ;  /* 0x000000fffffff290 */ /* 0x000fe4000fffe0ff */
[----:B------:R-:W-:Y:S01]  /*4dd0*/  VOTEU.ANY UP2, P0 ;  /* 0x0000000000ff7886 */ /* 0x000fe20000040100 */
[----:B------:R-:W-:Y:S11]  /*4de0*/  PLOP3.LUT P0, PT, PT, PT, UP2, 0x80, 0x8 ;  /* 0x000000000008781c */ /* 0x000ff60003f0f028 */
[----:B------:R-:W-:Y:S02]  /*4df0*/  @!UPT UIADD3 URZ, UPT, UPT, URZ, URZ, URZ ;  /* 0x000000fffffff290 */ /* 0x000fe4000fffe0ff */
[----:B--2---:R-:W-:Y:S02]  /*4e00*/  @P0 MOV R3, R4 ;  /* 0x0000000400030202 */ /* 0x004fe40000000f00 */
[----:B------:R-:W-:Y:S02]  /*4e10*/  @P0 LOP3.LUT R2, R5, 0xffff, RZ, 0xc0, !PT ;  /* 0x0000ffff05020812 */ /* 0x000fe400078ec0ff */
[----:B------:R-:W-:Y:S02]  /*4e20*/  @P0 R2UR UR5, R3 ;  /* 0x00000000030502ca */ /* 0x000fe400000e0000 */
[----:B------:R-:W-:Y:S11]  /*4e30*/  @P0 R2UR UR4, R2 ;  /* 0x00000000020402ca */ /* 0x000ff600000e0000 */
[----:B------:R-:W-:Y:S02]  /*4e40*/  @UP2 UMOV UR15, UR5 ;  /* 0x00000005000f2c82 */ /* 0x000fe40008000000 */
[----:B------:R-:W-:Y:S01]  /*4e50*/  @UP2 UMOV UR14, UR4 ;  /* 0x00000004000e2c82 */ /* 0x000fe20008000000 */
[----:B------:R-:W-:Y:S05]  /*4e60*/  BRA.U !UP0, `(.L_x_93) ;  /* 0x0000000108c07547 */ /* 0x000fea000b800000 */
[----:B------:R-:W-:Y:S02]  /*4e70*/  UIMAD.WIDE.U32 UR8, UR14, UR31, URZ ;  /* 0x0000001f0e0872a5 */ /* 0x000fe4000f8e00ff */
[----:B------:R-:W-:Y:S02]  /*4e80*/  UP2UR UR16, UPR, URZ, 0x4 ;  /* 0x00000004ff107883 */ /* 0x000fe40008000000 */
[----:B------:R-:W-:Y:S02]  /*4e90*/  UISETP.NE.AND UP2, UPT, UR30, 0x1, UPT ;  /* 0x000000011e00788c */ /* 0x000fe4000bf45270 */
[----:B------:R-:W-:Y:S02]  /*4ea0*/  UIMAD.WIDE.U32 UR10, UR15, UR28, URZ ;  /* 0x0000001c0f0a72a5 */ /* 0x000fe4000f8e00ff */
[----:B------:R-:W-:Y:S02]  /*4eb0*/  USEL UR4, UR38, UR44, !UP2 ;  /* 0x0000002c26047287 */ /* 0x000fe4000d000000 */
[----:B------:R-:W-:Y:S02]  /*4ec0*/  UISETP.NE.AND UP0, UPT, UR24, 0x1, UPT ;  /* 0x000000011800788c */ /* 0x000fe4000bf05270 */
[----:B------:R-:W-:Y:S02]  /*4ed0*/  UP2UR UR20, UPR, URZ, 0x2 ;  /* 0x00000002ff147883 */ /* 0x000fe40008000000 */
[----:B------:R-:W-:Y:S02]  /*4ee0*/  UISETP.NE.AND UP1, UPT, UR39, 0x1, UPT ;  /* 0x000000012700788c */ /* 0x000fe4000bf25270 */
[----:B------:R-:W-:Y:S02]  /*4ef0*/  UIMAD.WIDE.U32 UR12, UR4, UR22, URZ ;  /* 0x00000016040c72a5 */ /* 0x000fe4000f8e00ff */
[----:B------:R-:W-:Y:S01]  /*4f00*/  USEL UR7, UR40, UR45, !UP0 ;  /* 0x0000002d28077287 */ /* 0x000fe2000c000000 */
[----:B------:R-:W-:Y:S02]  /*4f10*/  UMOV UR5, UR9 ;  /* 0x0000000900057c82 */ /* 0x000fe40008000000 */
[----:B------:R-:W-:Y:S02]  /*4f20*/  USHF.R.U32.HI UR6, URZ, UR46, UR5 ;  /* 0x0000002eff067299 */ /* 0x000fe40008011605 */
[----:B------:R-:W-:Y:S02]  /*4f30*/  UIMAD.WIDE.U32 UR18, UR7, UR22, URZ ;  /* 0x00000016071272a5 */ /* 0x000fe4000f8e00ff */
[----:B------:R-:W-:Y:S02]  /*4f40*/  USEL UR6, UR14, UR6, !UP2 ;  /* 0x000000060e067287 */ /* 0x000fe4000d000000 */
[----:B------:R-:W-:Y:S01]  /*4f50*/  UISETP.NE.AND UP2, UPT, UR16, URZ, UPT ;  /* 0x000000ff1000728c */ /* 0x000fe2000bf45270 */
[----:B------:R-:W-:Y:S01]  /*4f60*/  UMOV UR5, UR11 ;  /* 0x0000000b00057c82 */ /* 0x000fe20008000000 */
[----:B------:R-:W-:Y:S02]  /*4f70*/  UIMAD.WIDE.U32 UR10, UR6, UR22, URZ ;  /* 0x00000016060a72a5 */ /* 0x000fe4000f8e00ff */
[----:B------:R-:W-:Y:S03]  /*4f80*/  USHF.R.U32.HI UR8, URZ, UR29, UR5 ;  /* 0x0000001dff087299 */ /* 0x000fe60008011605 */
[----:B------:R-:W-:Y:S02]  /*4f90*/  UMOV UR5, UR13 ;  /* 0x0000000d00057c82 */ /* 0x000fe40008000000 */
[----:B------:R-:W-:Y:S03]  /*4fa0*/  @UP1 USHF.R.U32.HI UR4, URZ, UR23, UR5 ;  /* 0x00000017ff041299 */ /* 0x000fe60008011605 */
[----:B------:R-:W-:Y:S01]  /*4fb0*/  UMOV UR5, UR19 ;  /* 0x0000001300057c82 */ /* 0x000fe20008000000 */
[----:B------:R-:W-:Y:S02]  /*4fc0*/  UIMAD UR4, UR39, UR4, URZ ;  /* 0x00000004270472a4 */ /* 0x000fe4000f8e02ff */
[----:B------:R-:W-:Y:S02]  /*4fd0*/  @UP1 USHF.R.U32.HI UR7, URZ, UR23, UR5 ;  /* 0x00000017ff071299 */ /* 0x000fe40008011605 */
[----:B------:R-:W-:Y:S02]  /*4fe0*/  USEL UR5, UR15, UR8, !UP0 ;  /* 0x000000080f057287 */ /* 0x000fe4000c000000 */
[----:B------:R-:W-:Y:S02]  /*4ff0*/  UIMAD UR8, UR39, UR7, URZ ;  /* 0x00000007270872a4 */ /* 0x000fe4000f8e02ff */
[----:B------:R-:W-:Y:S03]  /*5000*/  UISETP.GE.AND UP0, UPT, UR6, UR4, UPT ;  /* 0x000000040600728c */ /* 0x000fe6000bf06270 */
[----:B------:R-:W-:Y:S01]  /*5010*/  UMOV UR4, UR11 ;  /* 0x0000000b00047c82 */ /* 0x000fe20008000000 */
[----:B------:R-:W-:Y:S02]  /*5020*/  UISETP.GE.OR UP0, UPT, UR5, UR8, UP0 ;  /* 0x000000080500728c */ /* 0x000fe40008706670 */
[----:B------:R-:W-:Y:S02]  /*5030*/  USHF.R.U32.HI UR4, URZ, UR23, UR4 ;  /* 0x00000017ff047299 */ /* 0x000fe40008011604 */
[----:B------:R-:W-:Y:S02]  /*5040*/  UIMAD.WIDE.U32 UR8, UR5, UR22, URZ ;  /* 0x00000016050872a5 */ /* 0x000fe4000f8e00ff */
[----:B------:R-:W-:Y:S04]  /*5050*/  USEL UR10, UR6, UR4, !UP1 ;  /* 0x00000004060a7287 */ /* 0x000fe8000c800000 */
[----:B------:R-:W-:Y:S01]  /*5060*/  UIADD3 UR11, UPT, UPT, -UR10, URZ, URZ ;  /* 0x000000ff0a0b7290 */ /* 0x000fe2000fffe1ff */
[----:B------:R-:W-:Y:S02]  /*5070*/  @!UP0 UMOV UR4, UR9 ;  /* 0x0000000900048c82 */ /* 0x000fe40008000000 */
[----:B------:R-:W-:Y:S02]  /*5080*/  @!UP0 USHF.R.U32.HI UR4, URZ, UR23, UR4 ;  /* 0x00000017ff048299 */ /* 0x000fe40008011604 */
[----:B------:R-:W-:Y:S02]  /*5090*/  UIMAD UR8, UR39, UR11, UR6 ;  /* 0x0000000b270872a4 */ /* 0x000fe4000f8e0206 */
[----:B------:R-:W-:Y:S02]  /*50a0*/  @!UP0 USEL UR4, UR5, UR4, !UP1 ;  /* 0x0000000405048287 */ /* 0x000fe4000c800000 */
[----:B------:R-:W-:Y:S02]  /*50b0*/  UISETP.NE.AND UP1, UPT, UR20, URZ, UPT ;  /* 0x000000ff1400728c */ /* 0x000fe4000bf25270 */
[----:B------:R-:W-:Y:S02]  /*50c0*/  @!UP0 UIMAD UR8, UR7, UR8, UR4 ;  /* 0x00000008070882a4 */ /* 0x000fe4000f8e0204 */
[----:B------:R-:W-:Y:S02]  /*50d0*/  @!UP0 UIADD3 UR9, UPT, UPT, UR10, -UR4, URZ ;  /* 0x800000040a098290 */ /* 0x000fe4000fffe0ff */
[----:B------:R-:W-:Y:S02]  /*50e0*/  UIADD3 UR4, UPT, UPT, -UR5, URZ, URZ ;  /* 0x000000ff05047290 */ /* 0x000fe4000fffe1ff */
[----:B------:R-:W-:Y:S02]  /*50f0*/  UIADD3 UR7, UPT, UPT, -UR6, URZ, URZ ;  /* 0x000000ff06077290 */ /* 0x000fe4000fffe1ff */
[----:B------:R-:W-:Y:S02]  /*5100*/  @!UP0 UIMAD UR6, UR9, UR39, UR5 ;  /* 0x00000027090682a4 */ /* 0x000fe4000f8e0205 */
[----:B------:R-:W-:Y:S02]  /*5110*/  UIMAD UR15, UR24, UR4, UR15 ;  /* 0x00000004180f72a4 */ /* 0x000fe4000f8e020f */
[----:B------:R-:W-:Y:S01]  /*5120*/  UIMAD UR14, UR30, UR7, UR14 ;  /* 0x000000071e0e72a4 */ /* 0x000fe2000f8e020e */
[----:B------:R-:W-:Y:S02]  /*5130*/  @!UP0 UMOV UR5, UR8 ;  /* 0x0000000800058c82 */ /* 0x000fe40008000000 */
[----:B------:R-:W-:Y:S02]  /*5140*/  UIMAD UR15, UR5, UR24, UR15 ;  /* 0x00000018050f72a4 */ /* 0x000fe4000f8e020f */
[----:B------:R-:W-:Y:S11]  /*5150*/  UIMAD UR14, UR6, UR30, UR14 ;  /* 0x0000001e060e72a4 */ /* 0x000ff6000f8e020e */
[----:B------:R-:W-:Y:S01]  /*5160*/  @!UPT UIADD3 URZ, UPT, UPT, URZ, URZ, URZ ;  /* 0x000000fffffff290 */ /* 0x000fe2000fffe0ff */
.L_x_93:
[----:B------:R-:W1:Y:S01]  /*5170*/  @!UP3 LDCU.128 UR8, c[0x0][0xb10] ;  /* 0x00016200ff08b7ac */ /* 0x000e620008000c00 */
[----:B------:R-:W-:Y:S02]  /*5180*/  ISETP.NE.U32.AND P1, PT, RZ, UR26, PT ;  /* 0x0000001aff007c0c */ /* 0x000fe4000bf25070 */
[----:B------:R-:W-:Y:S02]  /*5190*/  SHF.L.U32 R8, R10, 0x1f, RZ ;  /* 0x0000001f0a087819 */ /* 0x000fe400000006ff */
[----:B------:R-:W-:Y:S01]  /*51a0*/  ISETP.NE.AND.EX P1, PT, RZ, UR27, PT, P1 ;  /* 0x0000001bff007c0c */ /* 0x000fe2000bf25310 */
[----:B------:R-:W2:Y:S01]  /*51b0*/  @!UP3 LDCU UR5, c[0x0][0xb0c] ;  /* 0x00016180ff05b7ac */ /* 0x000ea20008000800 */
[----:B------:R-:W-:Y:S02]  /*51c0*/  USHF.L.U32 UR18, UR21, 0x7, URZ ;  /* 0x0000000715127899 */ /* 0x000fe400080006ff */
[----:B-1----:R-:W-:Y:S07]  /*51d0*/  UIMAD.WIDE.U32 UR6, UR15, UR8, URZ ;  /* 0x000000080f0672a5 */ /* 0x002fee000f8e00ff */
[----:B------:R-:W-:Y:S01]  /*51e0*/  @!UP3 UMOV UR4, UR7 ;  /* 0x000000070004bc82 */ /* 0x000fe20008000000 */
[----:B--2---:R-:W-:Y:S02]  /*51f0*/  @!UP3 UISETP.NE.AND UP0, UPT, UR5, 0x1, UPT ;  /* 0x000000010500b88c */ /* 0x004fe4000bf05270 */
[----:B------:R-:W-:Y:S02]  /*5200*/  @!UP3 USHF.R.U32.HI UR4, URZ, UR9, UR4 ;  /* 0x00000009ff04b299 */ /* 0x000fe40008011604 */
[----:B------:R-:W-:Y:S02]  /*5210*/  UIMAD.WIDE.U32 UR6, UR14, UR11, URZ ;  /* 0x0000000b0e0672a5 */ /* 0x000fe4000f8e00ff */
[----:B------:R-:W-:Y:S02]  /*5220*/  @!UP3 USEL UR8, UR15, UR4, !UP0 ;  /* 0x000000040f08b287 */ /* 0x000fe4000c000000 */
[----:B------:R-:W-:Y:S03]  /*5230*/  @!UP3 UISETP.NE.AND UP0, UPT, UR10, 0x1, UPT ;  /* 0x000000010a00b88c */ /* 0x000fe6000bf05270 */
[----:B------:R-:W-:Y:S02]  /*5240*/  @!UP3 UMOV UR6, UR7 ;  /* 0x000000070006bc82 */ /* 0x000fe40008000000 */
[----:B------:R-:W1:Y:S02]  /*5250*/  @!UP3 LDCU UR4, c[0x0][0xb20] ;  /* 0x00016400ff04b7ac */ /* 0x000e640008000800 */
[----:B-1----:R-:W-:Y:S04]  /*5260*/  @!UP3 USHF.R.U32.HI UR6, URZ, UR4, UR6 ;  /* 0x00000004ff06b299 */ /* 0x002fe80008011606 */
[----:B------:R-:W-:Y:S04]  /*5270*/  @!UP3 USEL UR6, UR14, UR6, !UP0 ;  /* 0x000000060e06b287 */ /* 0x000fe8000c000000 */
[----:B------:R-:W-:Y:S02]  /*5280*/  @!UP3 UIADD3 UR4, UPT, UPT, -UR8, UR6, URZ ;  /* 0x000000060804b290 */ /* 0x000fe4000fffe1ff */
[----:B------:R-:W-:Y:S02]  /*5290*/  @!UP3 UIADD3 UR6, UPT, UPT, UR8, -UR6, URZ ;  /* 0x800000060806b290 */ /* 0x000fe4000fffe0ff */
[----:B------:R-:W-:Y:S02]  /*52a0*/  @!UP3 UIMAD UR15, UR4, UR5, UR15 ;  /* 0x00000005040fb2a4 */ /* 0x000fe4000f8e020f */
[----:B------:R-:W-:Y:S01]  /*52b0*/  @!UP3 UIMAD UR14, UR6, UR10, UR14 ;  /* 0x0000000a060eb2a4 */ /* 0x000fe2000f8e020e */
[----:B------:R-:W-:Y:S11]  /*52c0*/  BRA.U UP4, `(.L_x_94) ;  /* 0x0000000104107547 */ /* 0x000ff6000b800000 */
[----:B------:R-:W-:Y:S04]  /*52d0*/  MOV R2, UR49 ;  /* 0x0000003100027c02 */ /* 0x000fe80008000f00 */
[----:B------:R-:W-:Y:S04]  /*52e0*/  SHF.L.U32 R3, R2, 0x1f, RZ ;  /* 0x0000001f02037819 */ /* 0x000fe800000006ff */
[----:B------:R-:W1:Y:S02]  /*52f0*/  SYNCS.PHASECHK.TRANS64.TRYWAIT P2, [UR25+0x128], R3 ;  /* 0x00012803ff0075a7 */ /* 0x000e640008041119 */
[----:B-1----:R-:W-:Y:S05]  /*5300*/  @!P2 BRA `(.L_x_95) ;  /* 0x000000500038a947 */ /* 0x002fea0003800000 */
.L_x_94:
[----:B------:R-:W-:Y:S05]  /*5310*/  BRA.U !UP6, `(.L_x_96) ;  /* 0x000000010e387547 */ /* 0x000fea000b800000 */
[----:B------:R-:W-:Y:S01]  /*5320*/  UPLOP3.LUT UP1, UPT, UPT, UPT, UP5, 0x80, 0x8 ;  /* 0x000000000008789c */ /* 0x000fe20003f2f050 */
[----:B-1----:R-:W-:Y:S01]  /*5330*/  HFMA2 R2, -RZ, RZ, 0, 5.9604644775390625e-08 ;  /* 0x00000001ff027431 */ /* 0x002fe200000001ff */
[----:B------:R-:W1:Y:S01]  /*5340*/  LDCU.64 UR8, c[0x0][0x358] ;  /* 0x00006b00ff0877ac */ /* 0x000e620008000a00 */
[----:B------:R-:W-:Y:S03]  /*5350*/  IMAD.MOV.U32 R167, RZ, RZ, 0x1 ;  /* 0x00000001ffa77424 */ /* 0x000fe600078e00ff */
[----:B------:R-:W-:Y:S05]  /*5360*/  PLOP3.LUT P2, PT, PT, PT, UP1, 0x80, 0x8 ;  /* 0x000000000008781c */ /* 0x000fea0003f4f018 */
[----:B------:R-:W2:Y:S01]  /*5370*/  @UP1 LDCU.64 UR4, c[0x0][0x888] ;  /* 0x00011100ff0417ac */ /* 0x000ea20008000a00 */
[----:B------:R-:W-:Y:S07]  /*5380*/  @UP1 UIMAD UR6, UR51, UR26, URZ ;  /* 0x0000001a330612a4 */ /* 0x000fee000f8e02ff */
[----:B------:R-:W-:Y:S01]  /*5390*/  @!P2 PRMT R167, R2, 0x7610, R167 ;  /* 0x0000761002a7a816 */ /* 0x000fe200000000a7 */
[----:B--2---:R-:W-:Y:S06]  /*53a0*/  @UP1 UIMAD.WIDE UR4, UR6, 0x4, UR4 ;  /* 0x00000004060418a5 */ /* 0x004fec000f8e0204 */
[----:B------:R-:W-:Y:S01]  /*53b0*/  IMAD.U32 R14, RZ, RZ, UR4 ;  /* 0x00000004ff0e7e24 */ /* 0x000fe2000f8e00ff */
[----:B------:R-:W-:Y:S04]  /*53c0*/  MOV R15, UR5 ;  /* 0x00000005000f7c02 */ /* 0x000fe80008000f00 */
[----:B------:R-:W2:Y:S01]  /*53d0*/  @!UP1 LDCU UR4, c[0x0][0x880] ;  /* 0x00011000ff0497ac */ /* 0x000ea20008000800 */
[----:B-1---5:R3:W5:Y:S02]  /*53e0*/  @P2 LDG.E R73, desc[UR8][R14.64] ;  /* 0x000000080e492981 */ /* 0x022764000c1e1900 */
[----:B--23--:R-:W-:Y:S07]  /*53f0*/  @!P2 IMAD.U32 R73, RZ, RZ, UR4 ;  /* 0x00000004ff49ae24 */ /* 0x00cfee000f8e00ff */
.L_x_96:
[----:B-----5:R-:W-:Y:S01]  /*5400*/  @!P1 FSETP.EQ.AND P3, PT, R73, RZ, PT ;  /* 0x000000ff4900920b */ /* 0x020fe20003f62000 */
[----:B------:R-:W-:Y:S01]  /*5410*/  @!UPT UIADD3 URZ, UPT, UPT, URZ, URZ, URZ ;  /* 0x000000fffffff290 */ /* 0x000fe2000fffe0ff */
[----:B------:R-:W-:Y:S11]  /*5420*/  @!P1 BRA `(.L_x_97) ;  /* 0x0000000000149947 */ /* 0x000ff60003800000 */
[----:B------:R-:W-:Y:S02]  /*5430*/  LOP3.LUT P1, RZ, R167, 0xff, RZ, 0xc0, !PT ;  /* 0x000000ffa7ff7812 */ /* 0x000fe4000782c0ff */
[----:B------:R-:W-:Y:S04]  /*5440*/  PLOP3.LUT P3, PT, PT, PT, UP1, 0x80, 0x8 ;  /* 0x000000000008781c */ /* 0x000fe80003f6f018 */
[----:B------:R-:W-:Y:S07]  /*5450*/  PLOP3.LUT P3, PT, P3, PT, PT, 0x8, 0x80 ;  /* 0x000000000080781c */ /* 0x000fee0001f6e170 */
[----:B------:R-:W-:Y:S11]  /*5460*/  @P1 FSETP.EQ.AND P3, PT, R73, RZ, PT ;  /* 0x000000ff4900120b */ /* 0x000ff60003f62000 */
[----:B------:R-:W-:Y:S02]  /*5470*/  @!UPT UIADD3 URZ, UPT, UPT, URZ, URZ, URZ ;  /* 0x000000fffffff290 */ /* 0x000fe4000fffe0ff */
.L_x_97:
[----:B------:R-:W-:Y:S01]  /*5480*/  USHF.L.U32 UR19, UR50, 0x7, URZ ;  /* 0x0000000732137899 */ /* 0x000fe200080006ff */
[----:B------:R-:W2:Y:S01]  /*5490*/  SYNCS.PHASECHK.TRANS64.TRYWAIT P1, [UR25+0x110], R8 ;  /* 0x00011008ff0075a7 */ /* 0x000ea20008021119 */
[----:B------:R-:W-:Y:S02]  /*54a0*/  UISETP.NE.AND UP0, UPT, UR32, 0x1, UPT ;  /* 0x000000012000788c */ /* 0x000fe4000bf05270 */
[----:B------:R-:W-:Y:S01]  /*54b0*/  UIMAD.WIDE.U32 UR4, UR19, UR33, URZ ;  /* 0x00000021130472a5 */ /* 0x000fe2000f8e00ff */
[----:B------:R-:W-:Y:S04]  /*54c0*/  ELECT P2, URZ, PT ;  /* 0x0000000000ff782f */ /* 0x000fe80003840000 */
[----:B------:R-:W-:Y:S02]  /*54d0*/  PLOP3.LUT P2, PT, P3, P2, PT, 0xf2, 0x2f ;  /* 0x00000000002f781c */ /* 0x000fe40001f45e72 */
[----:B------:R-:W-:Y:S02]  /*54e0*/  UMOV UR4, UR5 ;  /* 0x0000000500047c82 */ /* 0x000fe40008000000 */
[----:B------:R-:W-:Y:S04]  /*54f0*/  USHF.R.U32.HI UR4, URZ, UR34, UR4 ;  /* 0x00000022ff047299 */ /* 0x000fe80008011604 */
[----:B------:R-:W-:Y:S02]  /*5500*/  USEL UR20, UR19, UR4, !UP0 ;  /* 0x0000000413147287 */ /* 0x000fe4000c000000 */
[----:B------:R-:W-:Y:S02]  /*5510*/  UISETP.NE.AND UP0, UPT, UR35, 0x1, UPT ;  /* 0x000000012300788c */ /* 0x000fe4000bf05270 */
[----:B----4-:R-:W-:Y:S07]  /*5520*/  UIMAD.WIDE.U32 UR4, UR20, UR36, URZ ;  /* 0x00000024140472a5 */ /* 0x010fee000f8e00ff */
[----:B------:R-:W-:Y:S02]  /*5530*/  UMOV UR4, UR5 ;  /* 0x0000000500047c82 */ /* 0x000fe40008000000 */
[----:B------:R-:W-:Y:S04]  /*5540*/  USHF.R.U32.HI UR4, URZ, UR37, UR4 ;  /* 0x00000025ff047299 */ /* 0x000fe80008011604 */
[----:B------:R-:W-:Y:S02]  /*5550*/  USEL UR21, UR20, UR4, !UP0 ;  /* 0x0000000414157287 */ /* 0x000fe4000c000000 */
[----:B------:R-:W-:Y:S02]  /*5560*/  UIADD3 UR4, UPT, UPT, -UR20, URZ, URZ ;  /* 0x000000ff14047290 */ /* 0x000fe4000fffe1ff */
[----:B------:R-:W-:Y:S02]  /*5570*/  UIADD3 UR5, UPT, UPT, -UR21, URZ, URZ ;  /* 0x000000ff15057290 */ /* 0x000fe4000fffe1ff */
[----:B------:R-:W-:Y:S02]  /*5580*/  UIMAD UR19, UR32, UR4, UR19 ;  /* 0x00000004201372a4 */ /* 0x000fe4000f8e0213 */
[----:B------:R-:W-:Y:S01]  /*5590*/  UIMAD UR20, UR35, UR5, UR20 ;  /* 0x00000005231472a4 */ /* 0x000fe2000f8e0214 */
[----:B--2---:R-:W-:Y:S11]  /*55a0*/  @!P1 BRA `(.L_x_98) ;  /* 0x0000004c00a89947 */ /* 0x004ff60003800000 */
.L_x_183:
[----:B------:R-:W-:Y:S01]  /*55b0*/  VOTEU.ALL UP0, P2 ;  /* 0x0000000000ff7886 */ /* 0x000fe20001000000 */
[----:B-1----:R-:W-:Y:S02]  /*55c0*/  @!P2 IADD3 R3, P1, PT, R12, 0x580, RZ ;  /* 0x000005800c03a810 */ /* 0x002fe40007f3e0ff */
[----:B------:R-:W-:Y:S02]  /*55d0*/  @P0 SHF.R.U32.HI R4, RZ, 0x10, R5 ;  /* 0x00000010ff040819 */ /* 0x000fe40000011605 */
[----:B------:R-:W-:Y:S01]  /*55e0*/  @!UP0 UPRMT UR4, URZ, 0x40, URZ ;  /* 0x00000040ff048896 */ /* 0x000fe200080000ff */
[----:B------:R-:W-:Y:S01]  /*55f0*/  @!P2 IMAD.X R2, RZ, RZ, R13, P1 ;  /* 0x000000ffff02a224 */ /* 0x000fe200008e060d */
[----:B------:R-:W-:Y:S01]  /*5600*/  @!P2 R2UR UR5, R3 ;  /* 0x000000000305a2ca */ /* 0x000fe200000e0000 */
[----:B------:R-:W-:Y:S01]  /*5610*/  @!UP0 UIADD3 UR16, UPT, UPT, UR25, 0x200, URZ ;  /* 0x0000020019108890 */ /* 0x000fe2000fffe0ff */
[----:B------:R-:W-:Y:S01]  /*5620*/  @P0 R2UR UR51, R4 ;  /* 0x00000000043302ca */ /* 0x000fe200000e0000 */
[----:B------:R-:W-:Y:S02]  /*5630*/  @!UP0 UPRMT UR6, UR4, 0x5410, URZ ;  /* 0x0000541004068896 */ /* 0x000fe400080000ff */
[----:B------:R-:W-:Y:S01]  /*5640*/  @!P2 R2UR UR4, R2 ;  /* 0x000000000204a2ca */ /* 0x000fe200000e0000 */
[----:B------:R-:W-:Y:S07]  /*5650*/  VOTEU.ALL UP0, P2 ;  /* 0x0000000000ff7886 */ /* 0x000fee0001000000 */
[----:B------:R-:W-:Y:S05]  /*5660*/  IMAD.U32 R2, RZ, RZ, UR5 ;  /* 0x00000005ff027e24 */ /* 0x000fea000f8e00ff */
[----:B------:R-:W-:Y:S01]  /*5670*/  IMAD.U32 R3, RZ, RZ, UR4 ;  /* 0x00000004ff037e24 */ /* 0x000fe2000f8e00ff */
[----:B------:R-:W-:Y:S01]  /*5680*/  @!P2 R2UR UR4, R2 ;  /* 0x000000000204a2ca */ /* 0x000fe200000e0000 */
[----:B------:R-:W-:Y:S03]  /*5690*/  @!P2 IMAD.MOV.U32 R2, RZ, RZ, 0x2000 ;  /* 0x00002000ff02a424 */ /* 0x000fe600078e00ff */
[----:B------:R-:W-:Y:S11]  /*56a0*/  @!P2 R2UR UR5, R3 ;  /* 0x000000000305a2ca */ /* 0x000ff600000e0000 */
[----:B------:R-:W-:Y:S02]  /*56b0*/  @!UPT UIADD3 URZ, UPT, UPT, URZ, URZ, URZ ;  /* 0x000000fffffff290 */ /* 0x000fe4000fffe0ff */
[----:B------:R1:W-:Y:S01]  /*56c0*/  @!UP0 UTMALDG.4D.IM2COL [UR16], [UR4], UR6 ;  /* 0x00000010040083b4 */ /* 0x0003e20008058006 */
[----:B------:R1:W-:Y:S01]  /*56d0*/  @!P2 SYNCS.ARRIVE.TRANS64.RED.A0TR RZ, [UR25+0x100], R2 ;  /* 0x00010002ffffa9a7 */ /* 0x0003e20008300419 */
[----:B------:R-:W-:Y:S01]  /*56e0*/  SYNCS.ARRIVE.TRANS64.RED.A1T0 RZ, [UR43], RZ ;  /* 0x000000ffffff79a7 */ /* 0x000fe2000810042b */
[----:B------:R-:W2:Y:S02]  /*56f0*/  SYNCS.PHASECHK.TRANS64.TRYWAIT P1, [UR25+0x118], R8 ;  /* 0x00011808ff0075a7 */ /* 0x000ea40008021119 */
[----:B-12---:R-:W-:Y:S05]  /*5700*/  @!P1 BRA `(.L_x_99) ;  /* 0x0000004c00689947 */ /* 0x006fea0003800000 */
.L_x_185:
[----:B------:R-:W-:Y:S01]  /*5710*/  VOTEU.ALL UP0, P2 ;  /* 0x0000000000ff7886 */ /* 0x000fe20001000000 */
[----:B-1----:R-:W-:Y:S01]  /*5720*/  @!P2 IADD3 R3, P0, PT, R12, 0x580, RZ ;  /* 0x000005800c03a810 */ /* 0x002fe20007f1e0ff */
[----:B------:R-:W-:Y:S01]  /*5730*/  UMOV UR11, UR19 ;  /* 0x00000013000b7c82 */ /* 0x000fe20008000000 */
[----:B------:R-:W-:Y:S01]  /*5740*/  UMOV UR12, UR20 ;  /* 0x00000014000c7c82 */ /* 0x000fe20008000000 */
[----:B------:R-:W-:Y:S01]  /*5750*/  UMOV UR13, UR21 ;  /* 0x00000015000d7c82 */ /* 0x000fe20008000000 */
[----:B------:R-:W-:Y:S01]  /*5760*/  @!UP0 UPRMT UR4, URZ, 0x40, URZ ;  /* 0x00000040ff048896 */ /* 0x000fe200080000ff */
[----:B------:R-:W-:Y:S01]  /*5770*/  @!P2 IMAD.X R2, RZ, RZ, R13, P0 ;  /* 0x000000ffff02a224 */ /* 0x000fe200000e060d */
[----:B------:R-:W-:Y:S01]  /*5780*/  @!P2 R2UR UR5, R3 ;  /* 0x000000000305a2ca */ /* 0x000fe200000e0000 */
[----:B------:R-:W-:Y:S01]  /*5790*/  @!UP0 UIADD3 UR10, UPT, UPT, UR18, 0x40, URZ ;  /* 0x00000040120a8890 */ /* 0x000fe2000fffe0ff */
[----:B------:R-:W-:Y:S01]  /*57a0*/  R2UR UR16, R175 ;  /* 0x00000000af1072ca */ /* 0x000fe200000e0000 */
[----:B------:R-:W-:Y:S01]  /*57b0*/  @!UP0 UPRMT UR6, UR4, 0x5410, URZ ;  /* 0x0000541004068896 */ /* 0x000fe200080000ff */
[----:B------:R-:W-:Y:S01]  /*57c0*/  R2UR UR7, R176 ;  /* 0x00000000b00772ca */ /* 0x000fe200000e0000 */
[----:B------:R-:W-:Y:S01]  /*57d0*/  @!UP0 UIADD3 UR8, UPT, UPT, UR25, 0x2200, URZ ;  /* 0x0000220019088890 */ /* 0x000fe2000fffe0ff */
[----:B------:R-:W-:Y:S01]  /*57e0*/  @!P2 R2UR UR4, R2 ;  /* 0x000000000204a2ca */ /* 0x000fe200000e0000 */
[----:B------:R-:W-:Y:S01]  /*57f0*/  @!UP0 UIADD3 UR9, UPT, UPT, UR25, 0x108, URZ ;  /* 0x0000010819098890 */ /* 0x000fe2000fffe0ff */
[----:B------:R-:W-:Y:S01]  /*5800*/  LOP3.LUT R10, R10, 0x1, RZ, 0x3c, !PT ;  /* 0x000000010a0a7812 */ /* 0x000fe200078e3cff */
[----:B------:R-:W-:Y:S01]  /*5810*/  VOTEU.ALL UP0, P2 ;  /* 0x0000000000ff7886 */ /* 0x000fe20001000000 */
[----:B------:R-:W-:Y:S01]  /*5820*/  LOP3.LUT R9, R9, 0x1, RZ, 0x3c, !PT ;  /* 0x0000000109097812 */ /* 0x000fe200078e3cff */
[----:B------:R-:W-:Y:S02]  /*5830*/  UPLOP3.LUT UP4, UPT, UPT, UPT, UPT, 0x80, 0x8 ;  /* 0x000000000008789c */ /* 0x000fe40003f8f070 */
[----:B------:R-:W-:Y:S02]  /*5840*/  IMAD.U32 R2, RZ, RZ, UR5 ;  /* 0x00000005ff027e24 */ /* 0x000fe4000f8e00ff */
[----:B------:R-:W-:Y:S02]  /*5850*/  UIADD3 UR21, UPT, UPT, UR14, UR16, URZ ;  /* 0x000000100e157290 */ /* 0x000fe4000fffe0ff */
[----:B------:R-:W-:Y:S02]  /*5860*/  UIADD3 UR50, UPT, UPT, UR15, UR7, URZ ;  /* 0x000000070f327290 */ /* 0x000fe4000fffe0ff */
[----:B------:R-:W-:Y:S01]  /*5870*/  IMAD.U32 R3, RZ, RZ, UR4 ;  /* 0x00000004ff037e24 */ /* 0x000fe2000f8e00ff */
[----:B------:R-:W-:Y:S04]  /*5880*/  @!P2 R2UR UR4, R2 ;  /* 0x000000000204a2ca */ /* 0x000fe800000e0000 */
[----:B------:R-:W-:Y:S11]  /*5890*/  @!P2 R2UR UR5, R3 ;  /* 0x000000000305a2ca */ /* 0x000ff600000e0000 */
[----:B------:R-:W-:Y:S02]  /*58a0*/  @!UPT UIADD3 URZ, UPT, UPT, URZ, URZ, URZ ;  /* 0x000000fffffff290 */ /* 0x000fe4000fffe0ff */
[----:B------:R2:W-:Y:S01]  /*58b0*/  @!UP0 UTMALDG.4D.IM2COL [UR8], [UR4], UR6 ;  /* 0x00000008040083b4 */ /* 0x0005e20008058006 */
[----:B------:R2:W-:Y:S01]  /*58c0*/  @!P2 SYNCS.ARRIVE.TRANS64.RED.A0TR RZ, [UR25+0x108], R0 ;  /* 0x00010800ffffa9a7 */ /* 0x0005e20008300419 */
[----:B------:R-:W-:Y:S01]  /*58d0*/  SYNCS.ARRIVE.TRANS64.RED.A1T0 RZ, [UR42], RZ ;  /* 0x000000ffffff79a7 */ /* 0x000fe2000810042a */
[----:B------:R-:W-:Y:S05]  /*58e0*/  BRA.U UP2, `(.L_x_100) ;  /* 0xfffffff502007547 */ /* 0x000fea000b83ffff */
[----:B------:R-:W-:-:S04]  /*58f0*/  SHF.L.U32 R3, R10, 0x1f, RZ ;  /* 0x0000001f0a037819 */ /* 0x000fc800000006ff */
[----:B------:R-:W1:Y:S02]  /*5900*/  SYNCS.PHASECHK.TRANS64.TRYWAIT P0, [UR25+0x110], R3 ;  /* 0x00011003ff0075a7 */ /* 0x000e640008001119 */
[----:B-1----:R-:W-:Y:S05]  /*5910*/  @!P0 BRA `(.L_x_101) ;  /* 0x0000004800fc8947 */ /* 0x002fea0003800000 */
.L_x_187:
[----:B-12---:R-:W-:-:S07]  /*5920*/  MOV R0, UR25 ;  /* 0x0000001900007c02 */ /* 0x006fce0008000f00 */
.L_x_102:
[----:B-1----:R-:W-:-:S04]  /*5930*/  SHF.L.U32 R3, R10, 0x1f, RZ ;  /* 0x0000001f0a037819 */ /* 0x002fc800000006ff */
[----:B------:R1:W2:Y:S03]  /*5940*/  SYNCS.PHASECHK.TRANS64.TRYWAIT P0, [R0+URZ+0x118], R3 ;  /* 0x00011803000075a7 */ /* 0x0002a600080011ff */
[----:B--2---:R-:W-:Y:S05]  /*5950*/  @!P0 NANOSLEEP.SYNCS 0x989680 ;  /* 0x009896800000895d */ /* 0x004fea0003900000 */
[----:B------:R-:W2:Y:S02]  /*5960*/  @!P0 SYNCS.PHASECHK.TRANS64 P0, [R0+URZ+0x118], R3 ;  /* 0x00011803000085a7 */ /* 0x000ea400080010ff */
[----:B--2---:R-:W-:Y:S05]  /*5970*/  @P0 EXIT ;  /* 0x000000000000094d */ /* 0x004fea0003800000 */
[----:B------:R-:W-:Y:S05]  /*5980*/  BRA `(.L_x_102) ;  /* 0xfffffffc00e87947 */ /* 0x000fea000383ffff */
.L_x_91:
[----:B------:R-:W-:-:S06]  /*5990*/  UISETP.GE.AND UP0, UPT, UR18, 0x4, UPT ;  /* 0x000000041200788c */ /* 0x000fcc000bf06270 */
[----:B------:R-:W-:-:S13]  /*59a0*/  PLOP3.LUT P0, PT, PT, PT, UP0, 0x80, 0x8 ;  /* 0x000000000008781c */ /* 0x000fda0003f0f008 */
[----:B-1----:R-:W-:Y:S05]  /*59b0*/  @!P0 EXIT ;  /* 0x000000000000894d */ /* 0x002fea0003800000 */
[----:B------:R-:W-:Y:S01]  /*59c0*/  BAR.SYNC.DEFER_BLOCKING 0x6, 0xa0 ;  /* 0x0182800000007b1d */ /* 0x000fe20000010000 */
[C---:B------:R-:W-:Y:S01]  /*59d0*/  IMAD.SHL.U32 R4, R164.reuse, 0x40, RZ ;  /* 0x00000040a4047824 */ /* 0x040fe200078e00ff */
[C---:B------:R-:W-:Y:S01]  /*59e0*/  SHF.L.U32 R69, R164.reuse, 0x10, RZ ;  /* 0x00000010a4457819 */ /* 0x040fe200000006ff */
[C---:B------:R-:W-:Y:S01]  /*59f0*/  IMAD.SHL.U32 R163, R164.reuse, 0x8, RZ ;  /* 0x00000008a4a37824 */ /* 0x040fe200078e00ff */
[----:B------:R-:W-:Y:S01]  /*5a00*/  LOP3.LUT R166, R164, 0x60, RZ, 0xc0, !PT ;  /* 0x00000060a4a67812 */ /* 0x000fe200078ec0ff */
[----:B------:R-:W-:Y:S01]  /*5a10*/  HFMA2 R162, -RZ, RZ, 0, 0 ;  /* 0x00000000ffa27431 */ /* 0x000fe200000001ff */
[----:B------:R-:W-:Y:S01]  /*5a20*/  UMOV UR49, 0x400 ;  /* 0x0000040000317882 */ /* 0x000fe20000000000 */
[----:B------:R-:W1:Y:S01]  /*5a30*/  LDCU.64 UR4, c[0x0][0xa90] ;  /* 0x00015200ff0477ac */ /* 0x000e620008000a00 */
[----:B------:R-:W2:Y:S01]  /*5a40*/  LDC.64 R154, c[0x0][0x8b0] ;  /* 0x00022c00ff9a7b82 */ /* 0x000ea20000000a00 */
[----:B------:R-:W-:Y:S01]  /*5a50*/  LOP3.LUT R6, R4, 0x180, RZ, 0xc0, !PT ;  /* 0x0000018004067812 */ /* 0x000fe200078ec0ff */
[----:B------:R-:W-:Y:S01]  /*5a60*/  IMAD.MOV.U32 R68, RZ, RZ, RZ ;  /* 0x000000ffff447224 */ /* 0x000fe200078e00ff */
[----:B------:R-:W-:Y:S01]  /*5a70*/  ULEA UR49, UR43, UR49, 0x18 ;  /* 0x000000312b317291 */ /* 0x000fe2000f8ec0ff */
[----:B------:R-:W-:-:S02]  /*5a80*/  LOP3.LUT R165, R164, 0x2, RZ, 0xc0, !PT ;  /* 0x00000002a4a57812 */ /* 0x000fc400078ec0ff */
[----:B------:R-:W-:Y:S02]  /*5a90*/  CS2R R160, SRZ ;  /* 0x0000000000a07805 */ /* 0x000fe4000001ff00 */
[----:B------:R-:W-:Y:S01]  /*5aa0*/  LOP3.LUT R163, R6, 0x30, R163, 0xf8, !PT ;  /* 0x0000003006a37812 */ /* 0x000fe200078ef8a3 */
[----:B------:R-:W-:Y:S01]  /*5ab0*/  IMAD.MOV.U32 R135, RZ, RZ, RZ ;  /* 0x000000ffff877224 */ /* 0x000fe200078e00ff */
[----:B------:R-:W3:Y:S01]  /*5ac0*/  LDC.64 R152, c[0x0][0x8a8] ;  /* 0x00022a00ff987b82 */ /* 0x000ee20000000a00 */
[----:B------:R-:W-:Y:S01]  /*5ad0*/  LOP3.LUT R164, R164, 0x4, RZ, 0xc0, !PT ;  /* 0x00000004a4a47812 */ /* 0x000fe200078ec0ff */
[----:B------:R-:W4:Y:S01]  /*5ae0*/  LDCU UR60, c[0x0][0x370] ;  /* 0x00006e00ff3c77ac */ /* 0x000f220008000800 */
[----:B------:R-:W-:Y:S02]  /*5af0*/  LOP3.LUT R163, R163, 0x1e40, R4, 0xf8, !PT ;  /* 0x00001e40a3a37812 */ /* 0x000fe400078ef804 */
[----:B------:R-:W-:Y:S01]  /*5b00*/  LOP3.LUT R69, R69, 0x600000, RZ, 0xc0, !PT ;  /* 0x0060000045457812 */ /* 0x000fe200078ec0ff */
[----:B------:R-:W-:Y:S01]  /*5b10*/  IMAD.MOV R178, RZ, RZ, -R164 ;  /* 0x000000ffffb27224 */ /* 0x000fe200078e0aa4 */
[----:B------:R-:W-:Y:S01]  /*5b20*/  IADD3 R180, PT, PT, -R164, 0x2, RZ ;  /* 0x00000002a4b47810 */ /* 0x000fe20007ffe1ff */
[----:B------:R-:W4:Y:S01]  /*5b30*/  LDS R2, [UR49+0x180] ;  /* 0x00018031ff027984 */ /* 0x000f220008000800 */
[----:B-1----:R-:W-:Y:S01]  /*5b40*/  IMAD.U32 R170, RZ, RZ, UR4 ;  /* 0x00000004ffaa7e24 */ /* 0x002fe2000f8e00ff */
[----:B------:R-:W-:Y:S01]  /*5b50*/  IADD3 R179, PT, PT, -R165, RZ, RZ ;  /* 0x000000ffa5b37210 */ /* 0x000fe20007ffe1ff */
[----:B------:R-:W-:Y:S01]  /*5b60*/  IMAD.U32 R169, RZ, RZ, UR5 ;  /* 0x00000005ffa97e24 */ /* 0x000fe2000f8e00ff */
[----:B------:R-:W1:Y:S01]  /*5b70*/  LDCU.128 UR4, c[0x0][0xa80] ;  /* 0x00015000ff0477ac */ /* 0x000e620008000c00 */
[----:B------:R-:W-:Y:S01]  /*5b80*/  VIADD R181, R163, UR49 ;  /* 0x00000031a3b57c36 */ /* 0x000fe20008000000 */
[----:B------:R-:W2:Y:S03]  /*5b90*/  LDCU UR45, c[0x0][0xb0c] ;  /* 0x00016180ff2d77ac */ /* 0x000ea60008000800 */
[----:B------:R-:W-:Y:S01]  /*5ba0*/  VIADD R181, R181, 0x200 ;  /* 0x00000200b5b57836 */ /* 0x000fe20000000000 */
[----:B------:R-:W2:Y:S01]  /*5bb0*/  LDCU UR38, c[0x0][0xb30] ;  /* 0x00016600ff2677ac */ /* 0x000ea20008000800 */
[----:B------:R-:W2:Y:S01]  /*5bc0*/  LDCU.64 UR54, c[0x0][0x888] ;  /* 0x00011100ff3677ac */ /* 0x000ea20008000a00 */
[----:B------:R-:W2:Y:S01]  /*5bd0*/  LDCU.64 UR46, c[0x0][0xb28] ;  /* 0x00016500ff2e77ac */ /* 0x000ea20008000a00 */
[----:B-1----:R-:W-:Y:S01]  /*5be0*/  IMAD.U32 R174, RZ, RZ, UR4 ;  /* 0x00000004ffae7e24 */ /* 0x002fe2000f8e00ff */
[----:B------:R-:W-:Y:S01]  /*5bf0*/  MOV R171, UR7 ;  /* 0x0000000700ab7c02 */ /* 0x000fe20008000f00 */
[----:B------:R-:W-:Y:S01]  /*5c00*/  IMAD.U32 R173, RZ, RZ, UR5 ;  /* 0x00000005ffad7e24 */ /* 0x000fe2000f8e00ff */
[----:B------:R-:W-:Y:S01]  /*5c10*/  UIADD3 UR4, UPT, UPT, UR49, 0x4200, URZ ;  /* 0x0000420031047890 */ /* 0x000fe2000fffe0ff */
[----:B------:R-:W-:Y:S01]  /*5c20*/  IMAD.U32 R172, RZ, RZ, UR6 ;  /* 0x00000006ffac7e24 */ /* 0x000fe2000f8e00ff */
[----:B------:R-:W-:Y:S01]  /*5c30*/  UIADD3 UR5, UPT, UPT, UR49, 0x200, URZ ;  /* 0x0000020031057890 */ /* 0x000fe2000fffe0ff */
[----:B------:R-:W1:Y:S03]  /*5c40*/  LDCU.64 UR62, c[0x0][0x890] ;  /* 0x00011200ff3e77ac */ /* 0x000e660008000a00 */
[----:B------:R-:W-:-:S02]  /*5c50*/  MOV R182, UR4 ;  /* 0x0000000400b67c02 */ /* 0x000fc40008000f00 */
[----:B------:R-:W-:Y:S01]  /*5c60*/  IMAD.U32 R183, RZ, RZ, UR5 ;  /* 0x00000005ffb77e24 */ /* 0x000fe2000f8e00ff */
[----:B------:R-:W1:Y:S01]  /*5c70*/  LDCU.128 UR56, c[0x0][0xb10] ;  /* 0x00016200ff3877ac */ /* 0x000e620008000c00 */
[----:B------:R-:W1:Y:S01]  /*5c80*/  LDCU UR53, c[0x0][0x374] ;  /* 0x00006e80ff3577ac */ /* 0x000e620008000800 */
[C---:B----4-:R-:W-:Y:S01]  /*5c90*/  VIADD R3, R2.reuse, 0x80 ;  /* 0x0000008002037836 */ /* 0x050fe20000000000 */
[----:B------:R-:W-:-:S04]  /*5ca0*/  LOP3.LUT R2, R2, 0xffff, RZ, 0xc0, !PT ;  /* 0x0000ffff02027812 */ /* 0x000fc800078ec0ff */
[----:B------:R-:W-:-:S05]  /*5cb0*/  LOP3.LUT R3, R3, 0xffff, RZ, 0xc0, !PT ;  /* 0x0000ffff03037812 */ /* 0x000fca00078ec0ff */
[----:B--23--:R4:W-:Y:S02]  /*5cc0*/  STL.64 [R1], R2 ;  /* 0x0000000201007387 */ /* 0x00c9e40000100a00 */
.L_x_129:
[----:B----4-:R-:W-:Y:S04]  /*5cd0*/  SHF.L.U32 R3, R161, 0x1f, RZ ;  /* 0x0000001fa1037819 */ /* 0x010fe800000006ff */
[----:B------:R-:W2:Y:S02]  /*5ce0*/  SYNCS.PHASECHK.TRANS64.TRYWAIT P0, [UR49+0x130], R3 ;  /* 0x00013003ff0075a7 */ /* 0x000ea40008001131 */
[----:B-12---:R-:W-:Y:S05]  /*5cf0*/  @!P0 BRA `(.L_x_103) ;  /* 0x00000048001c8947 */ /* 0x006fea0003800000 */
.L_x_189:
[----:B------:R-:W-:Y:S01]  /*5d00*/  LEA R2, R68, UR48, 0x2 ;  /* 0x0000003044027c11 */ /* 0x000fe2000f8e10ff */
[----:B------:R-:W3:Y:S01]  /*5d10*/  LDS.128 R4, [UR49+0x170] ;  /* 0x00017031ff047984 */ /* 0x000ee20008000c00 */
[----:B------:R-:W-:Y:S02]  /*5d20*/  UIADD3 UR4, UPT, UPT, UR49, 0x138, URZ ;  /* 0x0000013831047890 */ /* 0x000fe4000fffe0ff */
[----:B------:R-:W-:Y:S01]  /*5d30*/  UISETP.GE.AND UP0, UPT, UR39, 0x1, UPT ;  /* 0x000000012700788c */ /* 0x000fe2000bf06270 */
[----:B------:R-:W-:Y:S01]  /*5d40*/  @!PT LDS RZ, [RZ] ;  /* 0x00000000fffff984 */ /* 0x000fe20000000800 */
[----:B------:R-:W-:Y:S01]  /*5d50*/  @!PT LDS RZ, [RZ] ;  /* 0x00000000fffff984 */ /* 0x000fe20000000800 */
[----:B------:R-:W-:Y:S01]  /*5d60*/  @!PT LDS RZ, [RZ] ;  /* 0x00000000fffff984 */ /* 0x000fe20000000800 */
[----:B------:R-:W-:Y:S01]  /*5d70*/  @!PT LDS RZ, [RZ] ;  /* 0x00000000fffff984 */ /* 0x000fe20000000800 */
[----:B------:R4:W-:Y:S06]  /*5d80*/  MEMBAR.ALL.CTA ;  /* 0x0000000000007992 */ /* 0x0009ec0000008000 */
[----:B----4-:R-:W4:Y:S01]  /*5d90*/  FENCE.VIEW.ASYNC.S ;  /* 0x00000000000073c6 */ /* 0x010f220000000000 */
[----:B------:R-:W-:Y:S09]  /*5da0*/  UPRMT UR4, URZ, 0x654, UR4 ;  /* 0x00000654ff047896 */ /* 0x000ff20008000004 */
[----:B----4-:R-:W-:Y:S01]  /*5db0*/  SYNCS.ARRIVE.TRANS64.RED.A1T0 RZ, [UR4], RZ ;  /* 0x000000ffffff79a7 */ /* 0x010fe20008100404 */
[----:B------:R-:W5:Y:S01]  /*5dc0*/  LDL R2, [R2] ;  /* 0x0000000002027983 */ /* 0x000f620000100800 */
[----:B---3--:R-:W-:Y:S11]  /*5dd0*/  LOP3.LUT P0, RZ, R6, 0x1, RZ, 0xc0, !PT ;  /* 0x0000000106ff7812 */ /* 0x008ff6000780c0ff */
[----:B------:R-:W-:Y:S02]  /*5de0*/  @!UPT UIADD3 URZ, UPT, UPT, URZ, URZ, URZ ;  /* 0x000000fffffff290 */ /* 0x000fe4000fffe0ff */
[----:B------:R-:W-:Y:S01]  /*5df0*/  VOTEU.ANY UP1, P0 ;  /* 0x0000000000ff7886 */ /* 0x000fe20000020100 */
[----:B------:R-:W-:Y:S01]  /*5e00*/  PLOP3.LUT P0, PT, PT, PT, UP1, 0x80, 0x8 ;  /* 0x000000000008781c */ /* 0x000fe20003f0f018 */
[----:B------:R-:W-:Y:S11]  /*5e10*/  UP2UR UR52, UPR, URZ, 0x2 ;  /* 0x00000002ff347883 */ /* 0x000ff60008000000 */
[----:B------:R-:W-:Y:S01]  /*5e20*/  @!UPT UIADD3 URZ, UPT, UPT, URZ, URZ, URZ ;  /* 0x000000fffffff290 */ /* 0x000fe2000fffe0ff */
[----:B--2---:R-:W-:Y:S02]  /*5e30*/  @P0 MOV R3, R4 ;  /* 0x0000000400030202 */ /* 0x004fe40000000f00 */
[----:B------:R-:W-:Y:S02]  /*5e40*/  @P0 LOP3.LUT R0, R5, 0xffff, RZ, 0xc0, !PT ;  /* 0x0000ffff05000812 */ /* 0x000fe400078ec0ff */
[----:B------:R-:W-:Y:S02]  /*5e50*/  @P0 R2UR UR5, R3 ;  /* 0x00000000030502ca */ /* 0x000fe400000e0000 */
[----:B------:R-:W-:Y:S11]  /*5e60*/  @P0 R2UR UR4, R0 ;  /* 0x00000000000402ca */ /* 0x000ff600000e0000 */
[----:B------:R-:W-:Y:S02]  /*5e70*/  @UP1 UMOV UR37, UR5 ;  /* 0x0000000500251c82 */ /* 0x000fe40008000000 */
[----:B------:R-:W-:Y:S01]  /*5e80*/  @UP1 UMOV UR36, UR4 ;  /* 0x0000000400241c82 */ /* 0x000fe20008000000 */
[----:B------:R-:W-:Y:S05]  /*5e90*/  BRA.U !UP0, `(.L_x_104) ;  /* 0x0000000108cc7547 */ /* 0x000fea000b800000 */
[----:B------:R-:W2:Y:S01]  /*5ea0*/  LDCU UR9, c[0x0][0xb20] ;  /* 0x00016400ff0977ac */ /* 0x000ea20008000800 */
[----:B-1----:R-:W-:Y:S02]  /*5eb0*/  UIMAD.WIDE.U32 UR4, UR53, UR59, URZ ;  /* 0x0000003b350472a5 */ /* 0x002fe4000f8e00ff */
[----:B------:R-:W-:Y:S02]  /*5ec0*/  UIMAD.WIDE.U32 UR6, UR60, UR56, URZ ;  /* 0x000000383c0672a5 */ /* 0x000fe4000f8e00ff */
[----:B------:R-:W-:Y:S02]  /*5ed0*/  UIMAD.WIDE.U32 UR10, UR36, UR59, URZ ;  /* 0x0000003b240a72a5 */ /* 0x000fe4000f8e00ff */
[----:B------:R-:W-:Y:S02]  /*5ee0*/  UISETP.NE.AND UP0, UPT, UR58, 0x1, UPT ;  /* 0x000000013a00788c */ /* 0x000fe4000bf05270 */
[----:B------:R-:W-:Y:S02]  /*5ef0*/  UISETP.NE.AND UP1, UPT, UR45, 0x1, UPT ;  /* 0x000000012d00788c */ /* 0x000fe4000bf25270 */
[----:B------:R-:W-:Y:S02]  /*5f00*/  UISETP.NE.AND UP2, UPT, UR39, 0x1, UPT ;  /* 0x000000012700788c */ /* 0x000fe4000bf45270 */
[----:B------:R-:W-:Y:S01]  /*5f10*/  UIMAD.WIDE.U32 UR12, UR37, UR56, URZ ;  /* 0x00000038250c72a5 */ /* 0x000fe2000f8e00ff */
[----:B------:R-:W-:Y:S01]  /*5f20*/  UMOV UR4, UR5 ;  /* 0x0000000500047c82 */ /* 0x000fe20008000000 */
[----:B------:R-:W-:Y:S01]  /*5f30*/  UMOV UR6, UR11 ;  /* 0x0000000b00067c82 */ /* 0x000fe20008000000 */
[----:B--2---:R-:W-:Y:S03]  /*5f40*/  USHF.R.U32.HI UR8, URZ, UR9, UR4 ;  /* 0x00000009ff087299 */ /* 0x004fe60008011604 */
[----:B------:R-:W-:Y:S02]  /*5f50*/  UMOV UR4, UR7 ;  /* 0x0000000700047c82 */ /* 0x000fe40008000000 */
[----:B------:R-:W-:Y:S02]  /*5f60*/  USHF.R.U32.HI UR5, URZ, UR57, UR4 ;  /* 0x00000039ff057299 */ /* 0x000fe40008011604 */
[----:B------:R-:W-:Y:S02]  /*5f70*/  USEL UR4, UR53, UR8, !UP0 ;  /* 0x0000000835047287 */ /* 0x000fe4000c000000 */
[----:B------:R-:W-:Y:S02]  /*5f80*/  USHF.R.U32.HI UR8, URZ, UR9, UR6 ;  /* 0x00000009ff087299 */ /* 0x000fe40008011606 */
[----:B------:R-:W-:Y:S02]  /*5f90*/  UIMAD.WIDE.U32 UR6, UR4, UR46, URZ ;  /* 0x0000002e040672a5 */ /* 0x000fe4000f8e00ff */
[----:B------:R-:W-:Y:S02]  /*5fa0*/  USEL UR9, UR60, UR5, !UP1 ;  /* 0x000000053c097287 */ /* 0x000fe4000c800000 */
[----:B------:R-:W-:Y:S02]  /*5fb0*/  USEL UR8, UR36, UR8, !UP0 ;  /* 0x0000000824087287 */ /* 0x000fe4000c000000 */
[----:B------:R-:W-:Y:S01]  /*5fc0*/  UIMAD.WIDE.U32 UR10, UR9, UR46, URZ ;  /* 0x0000002e090a72a5 */ /* 0x000fe2000f8e00ff */
[----:B------:R-:W-:Y:S01]  /*5fd0*/  UMOV UR6, UR7 ;  /* 0x0000000700067c82 */ /* 0x000fe20008000000 */
[----:B------:R-:W-:Y:S01]  /*5fe0*/  UMOV UR5, UR13 ;  /* 0x0000000d00057c82 */ /* 0x000fe20008000000 */
[----:B------:R-:W-:Y:S02]  /*5ff0*/  @UP2 USHF.R.U32.HI UR4, URZ, UR47, UR6 ;  /* 0x0000002fff042299 */ /* 0x000fe40008011606 */
[----:B------:R-:W-:Y:S02]  /*6000*/  USHF.R.U32.HI UR5, URZ, UR57, UR5 ;  /* 0x00000039ff057299 */ /* 0x000fe40008011605 */
[----:B------:R-:W-:Y:S02]  /*6010*/  UIMAD UR4, UR39, UR4, URZ ;  /* 0x00000004270472a4 */ /* 0x000fe4000f8e02ff */
[----:B------:R-:W-:Y:S02]  /*6020*/  USEL UR5, UR37, UR5, !UP1 ;  /* 0x0000000525057287 */ /* 0x000fe4000c800000 */
[----:B------:R-:W-:Y:S01]  /*6030*/  UISETP.GE.AND UP0, UPT, UR8, UR4, UPT ;  /* 0x000000040800728c */ /* 0x000fe2000bf06270 */
[----:B------:R-:W-:Y:S01]  /*6040*/  UMOV UR6, UR11 ;  /* 0x0000000b00067c82 */ /* 0x000fe20008000000 */
[----:B------:R-:W-:Y:S02]  /*6050*/  UIMAD.WIDE.U32 UR10, UR8, UR46, URZ ;  /* 0x0000002e080a72a5 */ /* 0x000fe4000f8e00ff */
[----:B------:R-:W-:Y:S04]  /*6060*/  @UP2 USHF.R.U32.HI UR9, URZ, UR47, UR6 ;  /* 0x0000002fff092299 */ /* 0x000fe80008011606 */
[----:B------:R-:W-:Y:S01]  /*6070*/  UIMAD UR6, UR39, UR9, URZ ;  /* 0x00000009270672a4 */ /* 0x000fe2000f8e02ff */
[----:B------:R-:W-:Y:S03]  /*6080*/  UMOV UR4, UR11 ;  /* 0x0000000b00047c82 */ /* 0x000fe60008000000 */
[----:B------:R-:W-:Y:S02]  /*6090*/  UISETP.GE.OR UP0, UPT, UR5, UR6, UP0 ;  /* 0x000000060500728c */ /* 0x000fe40008706670 */
[----:B------:R-:W-:Y:S02]  /*60a0*/  USHF.R.U32.HI UR4, URZ, UR47, UR4 ;  /* 0x0000002fff047299 */ /* 0x000fe40008011604 */
[----:B------:R-:W-:Y:S02]  /*60b0*/  UIMAD.WIDE.U32 UR6, UR5, UR46, URZ ;  /* 0x0000002e050672a5 */ /* 0x000fe4000f8e00ff */
[----:B------:R-:W-:Y:S02]  /*60c0*/  USEL UR11, UR8, UR4, !UP2 ;  /* 0x00000004080b7287 */ /* 0x000fe4000d000000 */
[----:B------:R-:W-:Y:S02]  /*60d0*/  UIADD3 UR6, UPT, UPT, -UR5, URZ, URZ ;  /* 0x000000ff05067290 */ /* 0x000fe4000fffe1ff */
[----:B------:R-:W-:Y:S02]  /*60e0*/  UIADD3 UR10, UPT, UPT, -UR11, URZ, URZ ;  /* 0x000000ff0b0a7290 */ /* 0x000fe4000fffe1ff */
[----:B------:R-:W-:Y:S02]  /*60f0*/  UIMAD UR6, UR45, UR6, UR37 ;  /* 0x000000062d0672a4 */ /* 0x000fe4000f8e0225 */
[----:B------:R-:W-:Y:S01]  /*6100*/  UIMAD UR10, UR39, UR10, UR8 ;  /* 0x0000000a270a72a4 */ /* 0x000fe2000f8e0208 */
[----:B------:R-:W-:Y:S01]  /*6110*/  @!UP0 UMOV UR4, UR7 ;  /* 0x0000000700048c82 */ /* 0x000fe20008000000 */
[----:B------:R-:W-:Y:S02]  /*6120*/  UIADD3 UR7, UPT, UPT, -UR8, URZ, URZ ;  /* 0x000000ff08077290 */ /* 0x000fe4000fffe1ff */
[----:B------:R-:W-:Y:S04]  /*6130*/  @!UP0 USHF.R.U32.HI UR4, URZ, UR47, UR4 ;  /* 0x0000002fff048299 */ /* 0x000fe80008011604 */
[----:B------:R-:W-:Y:S04]  /*6140*/  @!UP0 USEL UR4, UR5, UR4, !UP2 ;  /* 0x0000000405048287 */ /* 0x000fe8000d000000 */
[----:B------:R-:W-:Y:S02]  /*6150*/  @!UP0 UIMAD UR9, UR9, UR10, UR4 ;  /* 0x0000000a090982a4 */ /* 0x000fe4000f8e0204 */
[----:B------:R-:W-:Y:S02]  /*6160*/  @!UP0 UIADD3 UR10, UPT, UPT, UR11, -UR4, URZ ;  /* 0x800000040b0a8290 */ /* 0x000fe4000fffe0ff */
[----:B------:R-:W-:Y:S02]  /*6170*/  UIMAD UR4, UR58, UR7, UR36 ;  /* 0x000000073a0472a4 */ /* 0x000fe4000f8e0224 */
[----:B------:R-:W-:Y:S03]  /*6180*/  @!UP0 UIMAD UR8, UR10, UR39, UR5 ;  /* 0x000000270a0882a4 */ /* 0x000fe6000f8e0205 */
[----:B------:R-:W-:Y:S02]  /*6190*/  @!UP0 UMOV UR5, UR9 ;  /* 0x0000000900058c82 */ /* 0x000fe40008000000 */
[----:B------:R-:W-:Y:S02]  /*61a0*/  UIMAD UR37, UR5, UR45, UR6 ;  /* 0x0000002d052572a4 */ /* 0x000fe4000f8e0206 */
[----:B------:R-:W-:Y:S11]  /*61b0*/  UIMAD UR36, UR8, UR58, UR4 ;  /* 0x0000003a082472a4 */ /* 0x000ff6000f8e0204 */
[----:B------:R-:W-:Y:S01]  /*61c0*/  @!UPT UIADD3 URZ, UPT, UPT, URZ, URZ, URZ ;  /* 0x000000fffffff290 */ /* 0x000fe2000fffe0ff */
.L_x_104:
[----:B------:R-:W-:Y:S01]  /*61d0*/  UISETP.NE.AND UP0, UPT, UR38, 0x1, UPT ;  /* 0x000000012600788c */ /* 0x000fe2000bf05270 */
[----:B------:R-:W-:Y:S01]  /*61e0*/  @P0 SHF.R.U32.HI R4, RZ, 0x10, R5 ;  /* 0x00000010ff040819 */ /* 0x000fe20000011605 */
[----:B------:R-:W-:Y:S02]  /*61f0*/  UIADD3 UR11, UPT, UPT, UR49, 0x200, URZ ;  /* 0x00000200310b7890 */ /* 0x000fe4000fffe0ff */
[----:B------:R-:W-:Y:S01]  /*6200*/  USHF.L.U32 UR41, UR21, 0x7, URZ ;  /* 0x0000000715297899 */ /* 0x000fe200080006ff */
[----:B------:R-:W-:Y:S06]  /*6210*/  @P0 R2UR UR61, R4 ;  /* 0x00000000043d02ca */ /* 0x000fec00000e0000 */
[----:B------:R-:W2:Y:S01]  /*6220*/  @!UP0 LDCU.128 UR12, c[0x0][0xb10] ;  /* 0x00016200ff0c87ac */ /* 0x000ea20008000c00 */
[----:B------:R-:W3:Y:S01]  /*6230*/  @!UP0 LDCU UR5, c[0x0][0xb0c] ;  /* 0x00016180ff0587ac */ /* 0x000ee20008000800 */
[----:B------:R-:W4:Y:S01]  /*6240*/  @!UP0 LDCU UR10, c[0x0][0xb20] ;  /* 0x00016400ff0a87ac */ /* 0x000f220008000800 */
[----:B--2---:R-:W-:Y:S02]  /*6250*/  UIMAD.WIDE.U32 UR8, UR37, UR12, URZ ;  /* 0x0000000c250872a5 */ /* 0x004fe4000f8e00ff */
[----:B------:R-:W-:Y:S02]  /*6260*/  UIMAD.WIDE.U32 UR6, UR36, UR15, URZ ;  /* 0x0000000f240672a5 */ /* 0x000fe4000f8e00ff */
[----:B------:R-:W-:Y:S03]  /*6270*/  @!UP0 UISETP.NE.AND UP1, UPT, UR14, 0x1, UPT ;  /* 0x000000010e00888c */ /* 0x000fe6000bf25270 */
[----:B------:R-:W-:Y:S01]  /*6280*/  @!UP0 UMOV UR4, UR9 ;  /* 0x0000000900048c82 */ /* 0x000fe20008000000 */
[----:B---3--:R-:W-:Y:S02]  /*6290*/  @!UP0 UISETP.NE.AND UP2, UPT, UR5, 0x1, UPT ;  /* 0x000000010500888c */ /* 0x008fe4000bf45270 */
[----:B------:R-:W-:Y:S01]  /*62a0*/  @!UP0 USHF.R.U32.HI UR4, URZ, UR13, UR4 ;  /* 0x0000000dff048299 */ /* 0x000fe20008011604 */
[----:B------:R-:W-:Y:S02]  /*62b0*/  @!UP0 UMOV UR6, UR7 ;  /* 0x0000000700068c82 */ /* 0x000fe40008000000 */
[----:B----4-:R-:W-:Y:S02]  /*62c0*/  @!UP0 USHF.R.U32.HI UR6, URZ, UR10, UR6 ;  /* 0x0000000aff068299 */ /* 0x010fe40008011606 */
[----:B------:R-:W-:Y:S02]  /*62d0*/  @!UP0 USEL UR7, UR37, UR4, !UP2 ;  /* 0x0000000425078287 */ /* 0x000fe4000d000000 */
[----:B------:R-:W-:Y:S04]  /*62e0*/  @!UP0 USEL UR6, UR36, UR6, !UP1 ;  /* 0x0000000624068287 */ /* 0x000fe8000c800000 */
[----:B------:R-:W-:Y:S02]  /*62f0*/  @!UP0 UIADD3 UR4, UPT, UPT, -UR7, UR6, URZ ;  /* 0x0000000607048290 */ /* 0x000fe4000fffe1ff */
[----:B------:R-:W-:Y:S02]  /*6300*/  @!UP0 UIADD3 UR6, UPT, UPT, UR7, -UR6, URZ ;  /* 0x8000000607068290 */ /* 0x000fe4000fffe0ff */
[----:B------:R-:W-:Y:S02]  /*6310*/  @!UP0 UIMAD UR37, UR4, UR5, UR37 ;  /* 0x00000005042582a4 */ /* 0x000fe4000f8e0225 */
[----:B------:R-:W-:Y:S02]  /*6320*/  @!UP0 UIMAD UR36, UR6, UR14, UR36 ;  /* 0x0000000e062482a4 */ /* 0x000fe4000f8e0224 */
[----:B------:R-:W-:Y:S09]  /*6330*/  ULOP3.LUT UP0, URZ, UR11, 0x1b0, URZ, 0xc0, !UPT ;  /* 0x000001b00bff7892 */ /* 0x000ff2000f80c0ff */
[----:B------:R-:W-:Y:S05]  /*6340*/  BRA.U !UP0, `(.L_x_105) ;  /* 0x0000000108407547 */ /* 0x000fea000b800000 */
[----:B------:R-:W2:Y:S01]  /*6350*/  LDCU.64 UR8, c[0x4][0x80] ;  /* 0x01001000ff0877ac */ /* 0x000ea20008000a00 */
[----:B------:R-:W-:Y:S01]  /*6360*/  MOV R15, 0x0 ;  /* 0x00000000000f7802 */ /* 0x000fe20000000f00 */
[----:B------:R-:W-:Y:S02]  /*6370*/  HFMA2 R12, -RZ, RZ, 0, 5.9604644775390625e-08 ;  /* 0x00000001ff0c7431 */ /* 0x000fe400000001ff */
[----:B------:R-:W-:Y:S02]  /*6380*/  IMAD.MOV.U32 R8, RZ, RZ, 0x70 ;  /* 0x00000070ff087424 */ /* 0x000fe400078e00ff */
[----:B------:R-:W-:Y:S01]  /*6390*/  IMAD.MOV.U32 R13, RZ, RZ, RZ ;  /* 0x000000ffff0d7224 */ /* 0x000fe200078e00ff */
[----:B------:R-:W3:Y:S01]  /*63a0*/  LDCU.64 UR6, c[0x4][0x88] ;  /* 0x01001100ff0677ac */ /* 0x000ee20008000a00 */
[----:B------:R-:W4:Y:S01]  /*63b0*/  LDC.64 R14, c[0x4][R15] ;  /* 0x010000000f0e7b82 */ /* 0x000f220000000a00 */
[----:B------:R-:W1:Y:S01]  /*63c0*/  LDCU.64 UR4, c[0x4][0x8] ;  /* 0x01000100ff0477ac */ /* 0x000e620008000a00 */
[----:B--2---:R-:W-:Y:S01]  /*63d0*/  MOV R5, UR9 ;  /* 0x0000000900057c02 */ /* 0x004fe20008000f00 */
[----:B------:R-:W-:Y:S01]  /*63e0*/  IMAD.U32 R4, RZ, RZ, UR8 ;  /* 0x00000008ff047e24 */ /* 0x000fe2000f8e00ff */
[----:B---3--:R-:W-:Y:S01]  /*63f0*/  MOV R7, UR7 ;  /* 0x0000000700077c02 */ /* 0x008fe20008000f00 */
[----:B------:R-:W-:Y:S01]  /*6400*/  IMAD.U32 R6, RZ, RZ, UR6 ;  /* 0x00000006ff067e24 */ /* 0x000fe2000f8e00ff */
[----:B-1----:R-:W-:Y:S01]  /*6410*/  MOV R11, UR5 ;  /* 0x00000005000b7c02 */ /* 0x002fe20008000f00 */
[----:B------:R-:W-:Y:S02]  /*6420*/  IMAD.U32 R10, RZ, RZ, UR4 ;  /* 0x00000004ff0a7e24 */ /* 0x000fe4000f8e00ff */
[----:B------:R-:W-:Y:S07]  /*6430*/  LEPC R20, `(.L_x_105) ;  /* 0x000000001014794e */ /* 0x000fee0000000000 */
[----:B----45:R-:W-:Y:S05]  /*6440*/  CALL.ABS.NOINC R14 ;  /* 0x000000000e007343 */ /* 0x030fea0003c00000 */
.L_x_105:
[----:B------:R-:W-:Y:S01]  /*6450*/  LOP3.LUT P0, RZ, R182, 0x1b0, RZ, 0xc0, !PT ;  /* 0x000001b0b6ff7812 */ /* 0x000fe2000780c0ff */
[----:B------:R-:W-:Y:S11]  /*6460*/  BSSY.RECONVERGENT B6, `(.L_x_106) ;  /* 0x0000013000067945 */ /* 0x000ff60003800200 */
[----:B------:R-:W-:Y:S01]  /*6470*/  @!UPT UIADD3 URZ, UPT, UPT, URZ, URZ, URZ ;  /* 0x000000fffffff290 */ /* 0x000fe2000fffe0ff */
[----:B------:R-:W-:Y:S05]  /*6480*/  @!P0 BRA `(.L_x_107) ;  /* 0x0000000000408947 */ /* 0x000fea0003800000 */
        /* <DEDUP_REMOVED lines=16> */
.L_x_107:
[----:B-1----:R-:W-:Y:S05]  /*6590*/  BSYNC.RECONVERGENT B6 ;  /* 0x0000000000067941 */ /* 0x002fea0003800200 */
.L_x_106:
[----:B------:R-:W-:Y:S01]  /*65a0*/  R2UR UR4, R177 ;  /* 0x00000000b10472ca */ /* 0x000fe200000e0000 */
[----:B------:R-:W-:Y:S01]  /*65b0*/  UISETP.NE.U32.AND UP0, UPT, UR62, URZ, UPT ;  /* 0x000000ff3e00728c */ /* 0x000fe2000bf05070 */
[----:B------:R-:W-:Y:S02]  /*65c0*/  ISETP.NE.U32.AND P4, PT, R154, RZ, PT ;  /* 0x000000ff9a00720c */ /* 0x000fe40003f85070 */
[----:B------:R-:W-:Y:S01]  /*65d0*/  ISETP.NE.U32.AND P2, PT, RZ, UR54, PT ;  /* 0x00000036ff007c0c */ /* 0x000fe2000bf45070 */
[----:B------:R-:W-:Y:S01]  /*65e0*/  UISETP.NE.AND.EX UP1, UPT, UR63, URZ, UPT, UP0 ;  /* 0x000000ff3f00728c */ /* 0x000fe2000bf25300 */
[----:B------:R-:W-:Y:S01]  /*65f0*/  ISETP.NE.AND.EX P4, PT, R155, RZ, PT, P4 ;  /* 0x000000ff9b00720c */ /* 0x000fe20003f85340 */
[----:B------:R-:W-:Y:S01]  /*6600*/  UPLOP3.LUT UP0, UPT, UPT, UPT, UPT, 0x40, 0x4 ;  /* 0x000000000004789c */ /* 0x000fe20003f0e870 */
[----:B------:R-:W-:Y:S05]  /*6610*/  ISETP.NE.AND.EX P2, PT, RZ, UR55, PT, P2 ;  /* 0x00000037ff007c0c */ /* 0x000fea000bf45320 */
[----:B------:R-:W-:Y:S06]  /*6620*/  UISETP.NE.AND UP2, UPT, UR4, URZ, UPT ;  /* 0x000000ff0400728c */ /* 0x000fec000bf45270 */
[----:B------:R-:W-:Y:S05]  /*6630*/  PLOP3.LUT P1, PT, PT, PT, UP2, 0x80, 0x8 ;  /* 0x000000000008781c */ /* 0x000fea0003f2f028 */
[----:B------:R-:W-:Y:S06]  /*6640*/  @UP2 UPLOP3.LUT UP0, UPT, UPT, UPT, UP1, 0x80, 0x8 ;  /* 0x000000000008289c */ /* 0x000fec0003f0f010 */
[----:B------:R-:W-:Y:S01]  /*6650*/  PLOP3.LUT P0, PT, PT, PT, UP0, 0x80, 0x8 ;  /* 0x000000000008781c */ /* 0x000fe20003f0f008 */
[----:B------:R-:W-:Y:S01]  /*6660*/  @!UPT UIADD3 URZ, UPT, UPT, URZ, URZ, URZ ;  /* 0x000000fffffff290 */ /* 0x000fe2000fffe0ff */
[----:B------:R-:W-:Y:S11]  /*6670*/  BRA.U !UP1, `(.L_x_108) ;  /* 0x00000001093c7547 */ /* 0x000ff6000b800000 */
[----:B------:R-:W-:Y:S01]  /*6680*/  UISETP.NE.U32.AND UP0, UPT, UR54, URZ, UPT ;  /* 0x000000ff3600728c */ /* 0x000fe2000bf05070 */
[----:B------:R-:W-:Y:S01]  /*6690*/  HFMA2 R0, -RZ, RZ, 0, 5.9604644775390625e-08 ;  /* 0x00000001ff007431 */ /* 0x000fe200000001ff */
[----:B------:R-:W1:Y:S01]  /*66a0*/  LDCU.64 UR8, c[0x0][0x358] ;  /* 0x00006b00ff0877ac */ /* 0x000e620008000a00 */
[----:B------:R-:W-:Y:S01]  /*66b0*/  IMAD.MOV.U32 R167, RZ, RZ, 0x1 ;  /* 0x00000001ffa77424 */ /* 0x000fe200078e00ff */
[----:B------:R-:W-:Y:S06]  /*66c0*/  UISETP.NE.AND.EX UP0, UPT, UR55, URZ, UPT, UP0 ;  /* 0x000000ff3700728c */ /* 0x000fec000bf05300 */
        /* <DEDUP_REMOVED lines=9> */
[----:B-12---:R-:W-:Y:S02]  /*6760*/  @!P3 IMAD.U32 R73, RZ, RZ, UR4 ;  /* 0x00000004ff49be24 */ /* 0x006fe4000f8e00ff */
.L_x_108:
[----:B------:R-:W-:Y:S05]  /*6770*/  @!P4 BRA `(.L_x_109) ;  /* 0x000000000024c947 */ /* 0x000fea0003800000 */
[----:B------:R-:W-:Y:S01]  /*6780*/  ISETP.NE.U32.AND P3, PT, R152, RZ, PT ;  /* 0x000000ff9800720c */ /* 0x000fe20003f65070 */
[----:B------:R-:W1:Y:S03]  /*6790*/  LDCU.64 UR4, c[0x0][0x358] ;  /* 0x00006b00ff0477ac */ /* 0x000e660008000a00 */
[----:B------:R-:W-:Y:S11]  /*67a0*/  ISETP.NE.AND.EX P3, PT, R153, RZ, PT, P3 ;  /* 0x000000ff9900720c */ /* 0x000ff60003f65330 */
[----:B------:R-:W-:Y:S02]  /*67b0*/  @!UPT UIADD3 URZ, UPT, UPT, URZ, URZ, URZ ;  /* 0x000000fffffff290 */ /* 0x000fe4000fffe0ff */
[----:B------:R-:W2:Y:S01]  /*67c0*/  @P3 LDC.64 R4, c[0x0][0x8a8] ;  /* 0x00022a00ff043b82 */ /* 0x000ea20000000a00 */
[----:B------:R-:W-:Y:S04]  /*67d0*/  @P3 IMAD R0, R154, UR51, RZ ;  /* 0x000000339a003c24 */ /* 0x000fe8000f8e02ff */
[----:B--2---:R-:W-:Y:S05]  /*67e0*/  @P3 IMAD.WIDE R4, R0, 0x4, R4 ;  /* 0x0000000400043825 */ /* 0x004fea00078e0204 */
[----:B-1---5:R1:W5:Y:S02]  /*67f0*/  @P3 LDG.E R70, desc[UR4][R4.64] ;  /* 0x0000000404463981 */ /* 0x022364000c1e1900 */
[----:B-1----:R-:W2:Y:S02]  /*6800*/  @!P3 LDC R70, c[0x0][0x8a0] ;  /* 0x00022800ff46bb82 */ /* 0x002ea40000000800 */
.L_x_109:
[----:B-----5:R-:W-:Y:S01]  /*6810*/  FSETP.NEU.AND P5, PT, R73, RZ, PT ;  /* 0x000000ff4900720b */ /* 0x020fe20003fad000 */
[----:B------:R-:W-:Y:S01]  /*6820*/  USHF.L.U32 UR8, UR50, 0x7, URZ ;  /* 0x0000000732087899 */ /* 0x000fe200080006ff */
[----:B------:R-:W-:Y:S01]  /*6830*/  SEL R6, RZ, 0xffffffff, P2 ;  /* 0xffffffffff067807 */ /* 0x000fe20001000000 */
[----:B------:R-:W-:Y:S01]  /*6840*/  BSSY B1, `(.L_x_110) ;  /* 0x000005f000017945 */ /* 0x000fe20003800000 */
[----:B------:R-:W-:Y:S01]  /*6850*/  LOP3.LUT P4, RZ, R167, 0xff, RZ, 0xc0, !PT ;  /* 0x000000ffa7ff7812 */ /* 0x000fe2000788c0ff */
[----:B------:R-:W-:Y:S01]  /*6860*/  IMAD.MOV.U32 R195, RZ, RZ, 0x1 ;  /* 0x00000001ffc37424 */ /* 0x000fe200078e00ff */
[----:B------:R-:W-:Y:S01]  /*6870*/  @P1 SEL R3, RZ, 0xffffffff, P5 ;  /* 0xffffffffff031807 */ /* 0x000fe20002800000 */
[----:B------:R-:W-:Y:S01]  /*6880*/  IMAD.U32 R186, RZ, RZ, UR8 ;  /* 0x00000008ffba7e24 */ /* 0x000fe2000f8e00ff */
[----:B------:R-:W-:Y:S01]  /*6890*/  LEA R0, R160, UR49, 0x3 ;  /* 0x00000031a0007c11 */ /* 0x000fe2000f8e18ff */
[----:B------:R-:W-:Y:S01]  /*68a0*/  IMAD.IADD R71, R69, 0x1, R2 ;  /* 0x0000000145477824 */ /* 0x000fe200078e0202 */
[----:B------:R-:W-:Y:S02]  /*68b0*/  @P0 SEL R3, R6, R3, !P4 ;  /* 0x0000000306030207 */ /* 0x000fe40006000000 */
[----:B------:R-:W-:Y:S02]  /*68c0*/  CS2R R150, SRZ ;  /* 0x0000000000967805 */ /* 0x000fe4000001ff00 */
[----:B------:R-:W-:Y:S02]  /*68d0*/  LEA R187, R68, UR49, 0x3 ;  /* 0x0000003144bb7c11 */ /* 0x000fe4000f8e18ff */
[----:B------:R-:W-:Y:S02]  /*68e0*/  CS2R R148, SRZ ;  /* 0x0000000000947805 */ /* 0x000fe4000001ff00 */
[----:B------:R-:W-:Y:S02]  /*68f0*/  @P1 LOP3.LUT R3, R3, 0x1, RZ, 0xc0, !PT ;  /* 0x0000000103031812 */ /* 0x000fe400078ec0ff */
[----:B------:R-:W-:Y:S02]  /*6900*/  CS2R R146, SRZ ;  /* 0x0000000000927805 */ /* 0x000fe4000001ff00 */
[----:B------:R-:W-:Y:S02]  /*6910*/  SHF.L.U32 R4, R162, 0x1f, RZ ;  /* 0x0000001fa2047819 */ /* 0x000fe400000006ff */
[----:B------:R-:W-:Y:S02]  /*6920*/  CS2R R144, SRZ ;  /* 0x0000000000907805 */ /* 0x000fe4000001ff00 */
[----:B------:R-:W-:Y:S02]  /*6930*/  ISETP.NE.U32.OR P3, PT, R3, 0x1, !P1 ;  /* 0x000000010300780c */ /* 0x000fe40004f65470 */
[----:B------:R-:W-:Y:S02]  /*6940*/  CS2R R142, SRZ ;  /* 0x00000000008e7805 */ /* 0x000fe4000001ff00 */
[----:B------:R-:W-:Y:S02]  /*6950*/  R2UR UR4, R173 ;  /* 0x00000000ad0472ca */ /* 0x000fe400000e0000 */
[----:B------:R-:W-:Y:S02]  /*6960*/  CS2R R140, SRZ ;  /* 0x00000000008c7805 */ /* 0x000fe4000001ff00 */
[----:B------:R-:W-:Y:S02]  /*6970*/  R2UR UR7, R172 ;  /* 0x00000000ac0772ca */ /* 0x000fe400000e0000 */
[----:B------:R-:W-:Y:S02]  /*6980*/  CS2R R138, SRZ ;  /* 0x00000000008a7805 */ /* 0x000fe4000001ff00 */
[----:B------:R-:W-:Y:S02]  /*6990*/  R2UR UR10, R174 ;  /* 0x00000000ae0a72ca */ /* 0x000fe400000e0000 */
[----:B------:R-:W-:Y:S02]  /*69a0*/  CS2R R136, SRZ ;  /* 0x0000000000887805 */ /* 0x000fe4000001ff00 */
[----:B------:R-:W-:Y:S02]  /*69b0*/  R2UR UR6, R170 ;  /* 0x00000000aa0672ca */ /* 0x000fe400000e0000 */
[----:B------:R-:W-:Y:S02]  /*69c0*/  R2UR UR9, R171 ;  /* 0x00000000ab0972ca */ /* 0x000fe400000e0000 */
[----:B------:R-:W-:Y:S02]  /*69d0*/  R2UR UR11, R169 ;  /* 0x00000000a90b72ca */ /* 0x000fe400000e0000 */
[----:B------:R-:W-:Y:S01]  /*69e0*/  @P3 SHF.L.U32 R9, R135, 0x1f, RZ ;  /* 0x0000001f87093819 */ /* 0x000fe200000006ff */
[----:B------:R-:W-:Y:S01]  /*69f0*/  UIMAD.WIDE.U32 UR4, UR8, UR4, URZ ;  /* 0x00000004080472a5 */ /* 0x000fe2000f8e00ff */
[----:B------:R-:W-:Y:S02]  /*6a00*/  P2R R156, PR, RZ, 0x8 ;  /* 0x00000008ff9c7803 */ /* 0x000fe40000000000 */
[----:B------:R-:W1:Y:S01]  /*6a10*/  @P3 SYNCS.PHASECHK.TRANS64.TRYWAIT P1, [R0+URZ+0x100], R9 ;  /* 0x00010009000035a7 */ /* 0x000e6200080211ff */
[----:B------:R-:W-:Y:S01]  /*6a20*/  PLOP3.LUT P3, PT, PT, PT, UP1, 0x80, 0x8 ;  /* 0x000000000008781c */ /* 0x000fe20003f6f018 */
[----:B------:R-:W-:Y:S01]  /*6a30*/  UISETP.NE.AND UP0, UPT, UR10, 0x1, UPT ;  /* 0x000000010a00788c */ /* 0x000fe2000bf05270 */
[----:B------:R-:W-:Y:S01]  /*6a40*/  SEL R3, RZ, 0xffffffff, P5 ;  /* 0xffffffffff037807 */ /* 0x000fe20002800000 */
[----:B------:R-:W-:Y:S01]  /*6a50*/  UMOV UR4, UR5 ;  /* 0x0000000500047c82 */ /* 0x000fe20008000000 */
[----:B------:R-:W-:Y:S01]  /*6a60*/  ISETP.NE.AND P5, PT, R156, RZ, PT ;  /* 0x000000ff9c00720c */ /* 0x000fe20003fa5270 */
[----:B------:R-:W-:Y:S04]  /*6a70*/  USHF.R.U32.HI UR4, URZ, UR7, UR4 ;  /* 0x00000007ff047299 */ /* 0x000fe80008011604 */
[----:B------:R-:W-:Y:S02]  /*6a80*/  USEL UR4, UR8, UR4, !UP0 ;  /* 0x0000000408047287 */ /* 0x000fe4000c000000 */
[----:B------:R-:W-:Y:S02]  /*6a90*/  UISETP.NE.AND UP0, UPT, UR9, 0x1, UPT ;  /* 0x000000010900788c */ /* 0x000fe4000bf05270 */
[----:B------:R-:W-:Y:S01]  /*6aa0*/  UIMAD.WIDE.U32 UR6, UR4, UR6, URZ ;  /* 0x00000006040672a5 */ /* 0x000fe2000f8e00ff */
[----:B------:R-:W-:Y:S01]  /*6ab0*/  @P3 SEL R3, R6, R3, !P4 ;  /* 0x0000000306033207 */ /* 0x000fe20006000000 */
[----:B------:R3:W4:Y:S01]  /*6ac0*/  SYNCS.PHASECHK.TRANS64.TRYWAIT P0, [R187+URZ+0x140], R4 ;  /* 0x00014004bb0075a7 */ /* 0x00072200080011ff */
[----:B------:R-:W-:Y:S01]  /*6ad0*/  IMAD.U32 R185, RZ, RZ, UR4 ;  /* 0x00000004ffb97e24 */ /* 0x000fe2000f8e00ff */
[----:B------:R-:W-:Y:S01]  /*6ae0*/  PLOP3.LUT P2, PT, PT, PT, UP0, 0x80, 0x8 ;  /* 0x000000000008781c */ /* 0x000fe20003f4f008 */
[----:B------:R-:W-:Y:S01]  /*6af0*/  IMAD R7, RZ, RZ, -UR4 ;  /* 0x80000004ff077e24 */ /* 0x000fe2000f8e02ff */
[----:B------:R-:W-:Y:S01]  /*6b00*/  LOP3.LUT R3, R3, 0x1, RZ, 0xc0, !PT ;  /* 0x0000000103037812 */ /* 0x000fe200078ec0ff */
[----:B------:R-:W-:Y:S01]  /*6b10*/  UMOV UR5, UR7 ;  /* 0x0000000700057c82 */ /* 0x000fe20008000000 */
[----:B------:R-:W-:Y:S01]  /*6b20*/  IMAD.U32 R184, RZ, RZ, UR4 ;  /* 0x00000004ffb87e24 */ /* 0x000fe2000f8e00ff */
[----:B------:R-:W-:Y:S01]  /*6b30*/  USHF.R.U32.HI UR5, URZ, UR11, UR5 ;  /* 0x0000000bff057299 */ /* 0x000fe20008011605 */
[----:B------:R-:W-:Y:S01]  /*6b40*/  ISETP.NE.U32.AND P6, PT, R3, 0x1, PT ;  /* 0x000000010300780c */ /* 0x000fe20003fc5070 */
[----:B------:R-:W-:Y:S03]  /*6b50*/  IMAD R186, R7, UR10, R186 ;  /* 0x0000000a07ba7c24 */ /* 0x000fe6000f8e02ba */
[----:B------:R-:W-:Y:S02]  /*6b60*/  P2R R196, PR, RZ, 0x40 ;  /* 0x00000040ffc47803 */ /* 0x000fe40000000000 */
[----:B------:R-:W-:Y:S05]  /*6b70*/  SEL R185, R185, UR5, !P2 ;  /* 0x00000005b9b97c07 */ /* 0x000fea000d000000 */
[----:B------:R-:W-:Y:S04]  /*6b80*/  IMAD.MOV R5, RZ, RZ, -R185 ;  /* 0x000000ffff057224 */ /* 0x000fe800078e0ab9 */
[----:B------:R-:W-:Y:S01]  /*6b90*/  IMAD R184, R5, UR9, R184 ;  /* 0x0000000905b87c24 */ /* 0x000fe2000f8e02b8 */
[----:B-1----:R-:W-:Y:S01]  /*6ba0*/  @P5 SEL R195, RZ, 0x1, !P1 ;  /* 0x00000001ffc35807 */ /* 0x002fe20004800000 */
[----:B---3--:R-:W-:Y:S06]  /*6bb0*/  @!P5 BRA `(.L_x_111) ;  /* 0x00000000009cd947 */ /* 0x008fec0003800000 */
[----:B------:R-:W-:Y:S01]  /*6bc0*/  @P6 IMAD R8, R160, 0x2000, R181 ;  /* 0x00002000a0086824 */ /* 0x000fe200078e02b5 */
[----:B------:R-:W1:Y:S01]  /*6bd0*/  S2R R2, SR_CgaCtaId ;  /* 0x0000000000027919 */ /* 0x000e620000008800 */
[----:B------:R-:W-:Y:S01]  /*6be0*/  ISETP.NE.AND P1, PT, R195, RZ, PT ;  /* 0x000000ffc300720c */ /* 0x000fe20003f25270 */
[----:B------:R-:W-:Y:S01]  /*6bf0*/  BSSY B0, `(.L_x_112) ;  /* 0x0000010000007945 */ /* 0x000fe20003800000 */
[--C-:B------:R-:W-:Y:S01]  /*6c00*/  @P6 IMAD R7, R165, -0x10, R8.reuse ;  /* 0xfffffff0a5076824 */ /* 0x100fe200078e0208 */
[----:B------:R-:W-:Y:S01]  /*6c10*/  CS2R R138, SRZ ;  /* 0x00000000008a7805 */ /* 0x000fe2000001ff00 */
[----:B------:R-:W-:Y:S01]  /*6c20*/  @P6 IMAD R6, R164, -0x10, R8 ;  /* 0xfffffff0a4066824 */ /* 0x000fe200078e0208 */
[----:B------:R-:W-:Y:S01]  /*6c30*/  CS2R R136, SRZ ;  /* 0x0000000000887805 */ /* 0x000fe2000001ff00 */
[----:B------:R-:W-:Y:S01]  /*6c40*/  @P6 IMAD R5, R180, 0x10, R7 ;  /* 0x00000010b4056824 */ /* 0x000fe200078e0207 */
[----:B------:R-:W-:Y:S02]  /*6c50*/  CS2R R146, SRZ ;  /* 0x0000000000927805 */ /* 0x000fe4000001ff00 */
[----:B------:R-:W-:Y:S02]  /*6c60*/  CS2R R144, SRZ ;  /* 0x0000000000907805 */ /* 0x000fe4000001ff00 */
[----:B------:R-:W-:Y:S02]  /*6c70*/  CS2R R142, SRZ ;  /* 0x00000000008e7805 */ /* 0x000fe4000001ff00 */
[----:B------:R-:W-:Y:S02]  /*6c80*/  CS2R R140, SRZ ;  /* 0x00000000008c7805 */ /* 0x000fe4000001ff00 */
[----:B------:R-:W-:Y:S02]  /*6c90*/  CS2R R150, SRZ ;  /* 0x0000000000967805 */ /* 0x000fe4000001ff00 */
[----:B------:R-:W-:Y:S01]  /*6ca0*/  CS2R R148, SRZ ;  /* 0x0000000000947805 */ /* 0x000fe2000001ff00 */
[----:B------:R-:W-:Y:S06]  /*6cb0*/  @P1 BRA `(.L_x_113) ;  /* 0x00000000000c1947 */ /* 0x000fec0003800000 */
[----:B------:R-:W-:Y:S04]  /*6cc0*/  SHF.L.U32 R3, R135, 0x1f, RZ ;  /* 0x0000001f87037819 */ /* 0x000fe800000006ff */
[----:B------:R-:W3:Y:S02]  /*6cd0*/  SYNCS.PHASECHK.TRANS64.TRYWAIT P1, [R0+URZ+0x100], R3 ;  /* 0x00010003000075a7 */ /* 0x000ee400080211ff */
[----:B---3--:R-:W-:Y:S05]  /*6ce0*/  @!P1 BRA `(.L_x_114) ;  /* 0x0000003800389947 */ /* 0x008fea0003800000 */
.L_x_113:
[----:B------:R-:W-:Y:S05]  /*6cf0*/  BSYNC B0 ;  /* 0x0000000000007941 */ /* 0x000fea0003800000 */
.L_x_112:
[----:B------:R-:W-:Y:S01]  /*6d00*/  ISETP.NE.AND P1, PT, R196, RZ, PT ;  /* 0x000000ffc400720c */ /* 0x000fe20003f25270 */
[----:B---3--:R-:W-:Y:S02]  /*6d10*/  VIADD R3, R0, 0x110 ;  /* 0x0000011000037836 */ /* 0x008fe40000000000 */
[----:B------:R-:W-:Y:S03]  /*6d20*/  VIADD R160, R160, 0x1 ;  /* 0x00000001a0a07836 */ /* 0x000fe60000000000 */
[----:B-1----:R-:W-:Y:S07]  /*6d30*/  PRMT R2, R2, 0x654, R3 ;  /* 0x0000065402027816 */ /* 0x002fee0000000003 */
[----:B------:R1:W3:Y:S04]  /*6d40*/  @P1 LDS.128 R136, [R8] ;  /* 0x0000000008881984 */ /* 0x0002e80000000c00 */
[----:B------:R1:W1:Y:S04]  /*6d50*/  @P1 LDS.128 R144, [R6+0x20] ;  /* 0x0000200006901984 */ /* 0x0002680000000c00 */
[----:B------:R1:W1:Y:S04]  /*6d60*/  @P1 LDS.128 R140, [R7+0x10] ;  /* 0x00001000078c1984 */ /* 0x0002680000000c00 */
[----:B------:R1:W1:Y:S01]  /*6d70*/  @P1 LDS.128 R148, [R5+0x10] ;  /* 0x0000100005941984 */ /* 0x0002620000000c00 */
[C---:B------:R-:W-:Y:S01]  /*6d80*/  ISETP.NE.AND P1, PT, R160.reuse, 0x2, PT ;  /* 0x00000002a000780c */ /* 0x040fe20003f25270 */
[----:B------:R-:W-:Y:S01]  /*6d90*/  @!PT LDS RZ, [RZ] ;  /* 0x00000000fffff984 */ /* 0x000fe20000000800 */
[----:B------:R-:W-:Y:S01]  /*6da0*/  @!PT LDS RZ, [RZ] ;  /* 0x00000000fffff984 */ /* 0x000fe20000000800 */
[----:B------:R-:W-:Y:S01]  /*6db0*/  @!PT LDS RZ, [RZ] ;  /* 0x00000000fffff984 */ /* 0x000fe20000000800 */
[----:B------:R-:W-:Y:S01]  /*6dc0*/  @!PT LDS RZ, [RZ] ;  /* 0x00000000fffff984 */ /* 0x000fe20000000800 */
[----:B------:R5:W-:Y:S06]  /*6dd0*/  MEMBAR.ALL.CTA ;  /* 0x0000000000007992 */ /* 0x000bec0000008000 */
[----:B-----5:R-:W5:Y:S01]  /*6de0*/  FENCE.VIEW.ASYNC.S ;  /* 0x00000000000073c6 */ /* 0x020f620000000000 */
[----:B------:R-:W-:Y:S02]  /*6df0*/  SEL R0, RZ, 0x1, P1 ;  /* 0x00000001ff007807 */ /* 0x000fe40000800000 */
[----:B------:R-:W-:Y:S02]  /*6e00*/  SEL R160, R160, RZ, P1 ;  /* 0x000000ffa0a07207 */ /* 0x000fe40000800000 */
[----:B------:R-:W-:Y:S01]  /*6e10*/  LOP3.LUT R135, R135, R0, RZ, 0x3c, !PT ;  /* 0x0000000087877212 */ /* 0x000fe200078e3cff */
[----:B-----5:R1:W-:Y:S06]  /*6e20*/  SYNCS.ARRIVE.TRANS64.RED.A1T0 RZ, [R2+URZ], RZ ;  /* 0x000000ff02ff79a7 */ /* 0x0203ec00081004ff */
.L_x_111:
[----:B------:R-:W-:Y:S05]  /*6e30*/  BSYNC B1 ;  /* 0x0000000000017941 */ /* 0x000fea0003800000 */
.L_x_110:
[----:B------:R-:W-:Y:S04]  /*6e40*/  SHF.R.U32.HI R3, RZ, 0x15, R71 ;  /* 0x00000015ff037819 */ /* 0x000fe80000011647 */
[----:B------:R-:W-:Y:S01]  /*6e50*/  LOP3.LUT P1, RZ, R3, 0x3, R168, 0x48, !PT ;  /* 0x0000000303ff7812 */ /* 0x000fe200078248a8 */
[----:B------:R-:W-:Y:S01]  /*6e60*/  @!UPT UIADD3 URZ, UPT, UPT, URZ, URZ, URZ ;  /* 0x000000fffffff290 */ /* 0x000fe2000fffe0ff */
[----:B----4-:R-:W-:Y:S11]  /*6e70*/  @P0 BRA `(.L_x_115) ;  /* 0x0000000000080947 */ /* 0x010ff60003800000 */
[----:B------:R-:W4:Y:S02]  /*6e80*/  SYNCS.PHASECHK.TRANS64.TRYWAIT P0, [R187+URZ+0x140], R4 ;  /* 0x00014004bb0075a7 */ /* 0x000f2400080011ff */
[----:B----4-:R-:W-:Y:S05]  /*6e90*/  @!P0 BRA `(.L_x_116) ;  /* 0x0000003400e08947 */ /* 0x010fea0003800000 */
.L_x_115:
[----:B------:R-:W-:Y:S04]  /*6ea0*/  BSSY.RECONVERGENT B6, `(.L_x_117) ;  /* 0x0000012000067945 */ /* 0x000fe80003800200 */
[----:B------:R-:W-:Y:S05]  /*6eb0*/  @!P1 BRA `(.L_x_118) ;  /* 0x0000000000409947 */ /* 0x000fea0003800000 */
[----:B------:R-:W5:Y:S01]  /*6ec0*/  LDCU.64 UR8, c[0x4][0x70] ;  /* 0x01000e00ff0877ac */ /* 0x000f620008000a00 */
[----:B------:R-:W-:Y:S01]  /*6ed0*/  MOV R3, 0x0 ;  /* 0x0000000000037802 */ /* 0x000fe20000000f00 */
[----:B------:R-:W-:Y:S02]  /*6ee0*/  HFMA2 R12, -RZ, RZ, 0, 5.9604644775390625e-08 ;  /* 0x00000001ff0c7431 */ /* 0x000fe400000001ff */
[----:B-1----:R-:W-:Y:S02]  /*6ef0*/  IMAD.MOV.U32 R8, RZ, RZ, 0x192 ;  /* 0x00000192ff087424 */ /* 0x002fe400078e00ff */
[----:B------:R-:W-:Y:S01]  /*6f00*/  IMAD.MOV.U32 R13, RZ, RZ, RZ ;  /* 0x000000ffff0d7224 */ /* 0x000fe200078e00ff */
[----:B------:R-:W1:Y:S01]  /*6f10*/  LDCU.64 UR6, c[0x4][0x78] ;  /* 0x01000f00ff0677ac */ /* 0x000e620008000a00 */
[----:B------:R-:W2:Y:S01]  /*6f20*/  LDC.64 R2, c[0x4][R3] ;  /* 0x0100000003027b82 */ /* 0x000ea20000000a00 */
[----:B------:R-:W3:Y:S01]  /*6f30*/  LDCU.64 UR4, c[0x4][0x10] ;  /* 0x01000200ff0477ac */ /* 0x000ee20008000a00 */
[----:B-----5:R-:W-:Y:S01]  /*6f40*/  MOV R5, UR9 ;  /* 0x0000000900057c02 */ /* 0x020fe20008000f00 */
[----:B----4-:R-:W-:Y:S01]  /*6f50*/  IMAD.U32 R4, RZ, RZ, UR8 ;  /* 0x00000008ff047e24 */ /* 0x010fe2000f8e00ff */
[----:B-1----:R-:W-:Y:S01]  /*6f60*/  MOV R7, UR7 ;  /* 0x0000000700077c02 */ /* 0x002fe20008000f00 */
[----:B------:R-:W-:Y:S01]  /*6f70*/  IMAD.U32 R6, RZ, RZ, UR6 ;  /* 0x00000006ff067e24 */ /* 0x000fe2000f8e00ff */
[----:B---3--:R-:W-:Y:S01]  /*6f80*/  MOV R11, UR5 ;  /* 0x00000005000b7c02 */ /* 0x008fe20008000f00 */
[----:B------:R-:W-:Y:S02]  /*6f90*/  IMAD.U32 R10, RZ, RZ, UR4 ;  /* 0x00000004ff0a7e24 */ /* 0x000fe4000f8e00ff */
[----:B------:R-:W-:Y:S07]  /*6fa0*/  LEPC R20, `(.L_x_118) ;  /* 0x000000001014794e */ /* 0x000fee0000000000 */
[----:B--2---:R-:W-:Y:S05]  /*6fb0*/  CALL.ABS.NOINC R2 ;  /* 0x0000000002007343 */ /* 0x004fea0003c00000 */
.L_x_118:
[----:B------:R-:W-:Y:S05]  /*6fc0*/  BSYNC.RECONVERGENT B6 ;  /* 0x0000000000067941 */ /* 0x000fea0003800200 */
.L_x_117:
[-C--:B---3--:R-:W-:Y:S01]  /*6fd0*/  F2FP.F16.E4M3.UNPACK_B R74, R136.reuse ;  /* 0x00000088ff4a723e */ /* 0x088fe200020006ff */
[----:B------:R-:W-:Y:S05]  /*6fe0*/  WARPSYNC.ALL ;  /* 0x0000000000007948 */ /* 0x000fea0003800000 */
[----:B------:R-:W-:Y:S01]  /*6ff0*/  R2UR UR4, R71 ;  /* 0x00000000470472ca */ /* 0x000fe200000e0000 */
[--C-:B------:R-:W-:Y:S01]  /*7000*/  HADD2.F32 R72, -RZ, R74.reuse.H0_H0 ;  /* 0x2000004aff487230 */ /* 0x100fe20000004100 */
[----:B------:R-:W-:Y:S01]  /*7010*/  F2FP.F16.E4M3.UNPACK_B R76, R136.H1 ;  /* 0x00000088ff4c723e */ /* 0x000fe200030006ff */
[----:B------:R-:W-:Y:S01]  /*7020*/  HADD2.F32 R75, -RZ, R74.H1_H1 ;  /* 0x3000004aff4b7230 */ /* 0x000fe20000004100 */
[-C--:B------:R-:W-:Y:S01]  /*7030*/  F2FP.F16.E4M3.UNPACK_B R78, R137.reuse ;  /* 0x00000089ff4e723e */ /* 0x080fe200020006ff */
[----:B------:R-:W-:Y:S01]  /*7040*/  BSSY.RECONVERGENT B0, `(.L_x_119) ;  /* 0x000011f000007945 */ /* 0x000fe20003800200 */
[----:B------:R-:W-:Y:S01]  /*7050*/  F2FP.F16.E4M3.UNPACK_B R80, R137.H1 ;  /* 0x00000089ff50723e */ /* 0x000fe200030006ff */
[--C-:B------:R-:W-:Y:S01]  /*7060*/  HADD2.F32 R74, -RZ, R76.reuse.H0_H0 ;  /* 0x2000004cff4a7230 */ /* 0x100fe20000004100 */
[-C--:B------:R-:W-:Y:S01]  /*7070*/  F2FP.F16.E4M3.UNPACK_B R82, R138.reuse ;  /* 0x0000008aff52723e */ /* 0x080fe200020006ff */
[----:B------:R-:W-:Y:S01]  /*7080*/  HADD2.F32 R76, -RZ, R76.H1_H1 ;  /* 0x3000004cff4c7230 */ /* 0x000fe20000004100 */
[----:B------:R-:W-:Y:S01]  /*7090*/  F2FP.F16.E4M3.UNPACK_B R84, R138.H1 ;  /* 0x0000008aff54723e */ /* 0x000fe200030006ff */
[--C-:B------:R-:W-:Y:S01]  /*70a0*/  HADD2.F32 R77, -RZ, R78.reuse.H0_H0 ;  /* 0x2000004eff4d7230 */ /* 0x100fe20000004100 */
[-C--:B------:R-:W-:Y:S01]  /*70b0*/  F2FP.F16.E4M3.UNPACK_B R86, R139.reuse ;  /* 0x0000008bff56723e */ /* 0x080fe200020006ff */
[----:B-1--4-:R-:W2:Y:S01]  /*70c0*/  LDTM.x64 R4, tmem[UR4] ;  /* 0x00000004000479ee */ /* 0x012ea20008340000 */
[----:B------:R-:W-:Y:S01]  /*70d0*/  F2FP.F16.E4M3.UNPACK_B R88, R139.H1 ;  /* 0x0000008bff58723e */ /* 0x000fe200030006ff */
[----:B------:R-:W-:Y:S01]  /*70e0*/  HADD2.F32 R78, -RZ, R78.H1_H1 ;  /* 0x3000004eff4e7230 */ /* 0x000fe20000004100 */
[-C--:B------:R-:W-:Y:S01]  /*70f0*/  F2FP.F16.E4M3.UNPACK_B R90, R140.reuse ;  /* 0x0000008cff5a723e */ /* 0x080fe200020006ff */
[----:B------:R-:W-:Y:S01]  /*7100*/  HADD2.F32 R79, -RZ, R80.H0_H0 ;  /* 0x20000050ff4f7230 */ /* 0x000fe20000004100 */
[----:B------:R-:W-:Y:S01]  /*7110*/  F2FP.F16.E4M3.UNPACK_B R92, R140.H1 ;  /* 0x0000008cff5c723e */ /* 0x000fe200030006ff */
[--C-:B------:R-:W-:Y:S01]  /*7120*/  HADD2.F32 R81, -RZ, R82.reuse.H0_H0 ;  /* 0x20000052ff517230 */ /* 0x100fe20000004100 */
[----:B------:R-:W-:Y:S01]  /*7130*/  ISETP.NE.AND P6, PT, R156, RZ, PT ;  /* 0x000000ff9c00720c */ /* 0x000fe20003fc5270 */
[----:B------:R-:W-:Y:S01]  /*7140*/  HADD2.F32 R82, -RZ, R82.H1_H1 ;  /* 0x30000052ff527230 */ /* 0x000fe20000004100 */
[----:B------:R-:W-:Y:S01]  /*7150*/  SHF.L.U32 R198, R179, 0x4, RZ ;  /* 0x00000004b3c67819 */ /* 0x000fe200000006ff */
[--C-:B------:R-:W-:Y:S01]  /*7160*/  HADD2.F32 R85, -RZ, R86.reuse.H0_H0 ;  /* 0x20000056ff557230 */ /* 0x100fe20000004100 */
[----:B------:R-:W-:Y:S01]  /*7170*/  SHF.L.U32 R204, R178, 0x4, RZ ;  /* 0x00000004b2cc7819 */ /* 0x000fe200000006ff */
[----:B------:R-:W-:Y:S01]  /*7180*/  HADD2.F32 R86, -RZ, R86.H1_H1 ;  /* 0x30000056ff567230 */ /* 0x000fe20000004100 */
[C---:B------:R-:W-:Y:S01]  /*7190*/  IADD3 R192, PT, PT, R181.reuse, R198, RZ ;  /* 0x000000c6b5c07210 */ /* 0x040fe20007ffe0ff */
[--C-:B------:R-:W-:Y:S01]  /*71a0*/  HADD2.F32 R89, -RZ, R90.reuse.H0_H0 ;  /* 0x2000005aff597230 */ /* 0x100fe20000004100 */
[----:B------:R-:W-:Y:S01]  /*71b0*/  IADD3 R193, PT, PT, R181, R204, RZ ;  /* 0x000000ccb5c17210 */ /* 0x000fe20007ffe0ff */
[----:B------:R-:W-:Y:S01]  /*71c0*/  HADD2.F32 R90, -RZ, R90.H1_H1 ;  /* 0x3000005aff5a7230 */ /* 0x000fe20000004100 */
[----:B------:R-:W-:Y:S01]  /*71d0*/  SHF.L.U32 R197, R180, 0x4, RZ ;  /* 0x00000004b4c57819 */ /* 0x000fe200000006ff */
[----:B------:R-:W-:Y:S01]  /*71e0*/  HADD2.F32 R80, -RZ, R80.H1_H1 ;  /* 0x30000050ff507230 */ /* 0x000fe20000004100 */
[----:B------:R-:W-:Y:S01]  /*71f0*/  F2FP.F16.E4M3.UNPACK_B R94, R141 ;  /* 0x0000008dff5e723e */ /* 0x000fe200020006ff */
[--C-:B------:R-:W-:Y:S01]  /*7200*/  HADD2.F32 R83, -RZ, R84.reuse.H0_H0 ;  /* 0x20000054ff537230 */ /* 0x100fe20000004100 */
[----:B------:R-:W-:Y:S01]  /*7210*/  IADD3 R194, PT, PT, R197, R192, RZ ;  /* 0x000000c0c5c27210 */ /* 0x000fe20007ffe0ff */
[----:B------:R-:W-:Y:S01]  /*7220*/  HADD2.F32 R84, -RZ, R84.H1_H1 ;  /* 0x30000054ff547230 */ /* 0x000fe20000004100 */
[----:B------:R-:W-:Y:S01]  /*7230*/  F2FP.F16.E4M3.UNPACK_B R98, R142 ;  /* 0x0000008eff62723e */ /* 0x000fe200020006ff */
[C---:B--2---:R-:W-:Y:S01]  /*7240*/  FMUL R0, R70.reuse, R4 ;  /* 0x0000000446007220 */ /* 0x044fe20000400000 */
[C---:B------:R-:W-:Y:S01]  /*7250*/  FMUL R2, R70.reuse, R5 ;  /* 0x0000000546027220 */ /* 0x040fe20000400000 */
[C---:B------:R-:W-:Y:S01]  /*7260*/  FMUL R4, R70.reuse, R8 ;  /* 0x0000000846047220 */ /* 0x040fe20000400000 */
[C---:B------:R-:W-:Y:S01]  /*7270*/  FMUL R5, R70.reuse, R9 ;  /* 0x0000000946057220 */ /* 0x040fe20000400000 */
[C---:B------:R-:W-:Y:S01]  /*7280*/  FFMA R0, R73.reuse, R72, R0 ;  /* 0x0000004849007223 */ /* 0x040fe20000000000 */
[C---:B------:R-:W-:Y:S01]  /*7290*/  FFMA R2, R73.reuse, R75, R2 ;  /* 0x0000004b49027223 */ /* 0x040fe20000000002 */
[C---:B------:R-:W-:Y:S01]  /*72a0*/  FMUL R8, R70.reuse, R12 ;  /* 0x0000000c46087220 */ /* 0x040fe20000400000 */
[C---:B------:R-:W-:Y:S01]  /*72b0*/  FMUL R9, R70.reuse, R13 ;  /* 0x0000000d46097220 */ /* 0x040fe20000400000 */
[C---:B------:R-:W-:Y:S01]  /*72c0*/  FMUL R12, R70.reuse, R16 ;  /* 0x00000010460c7220 */ /* 0x040fe20000400000 */
[C---:B------:R-:W-:Y:S01]  /*72d0*/  FMUL R13, R70.reuse, R17 ;  /* 0x00000011460d7220 */ /* 0x040fe20000400000 */
[C---:B------:R-:W-:Y:S01]  /*72e0*/  FMUL R16, R70.reuse, R20 ;  /* 0x0000001446107220 */ /* 0x040fe20000400000 */
[C---:B------:R-:W-:Y:S01]  /*72f0*/  FMUL R17, R70.reuse, R21 ;  /* 0x0000001546117220 */ /* 0x040fe20000400000 */
[--C-:B------:R-:W-:Y:S02]  /*7300*/  HADD2.F32 R93, -RZ, R94.reuse.H0_H0 ;  /* 0x2000005eff5d7230 */ /* 0x100fe40000004100 */
[C---:B------:R-:W-:Y:S01]  /*7310*/  FMUL R20, R70.reuse, R24 ;  /* 0x0000001846147220 */ /* 0x040fe20000400000 */
[----:B------:R-:W-:Y:S02]  /*7320*/  HADD2.F32 R94, -RZ, R94.H1_H1 ;  /* 0x3000005eff5e7230 */ /* 0x000fe40000004100 */
[C---:B------:R-:W-:Y:S01]  /*7330*/  FMUL R21, R70.reuse, R25 ;  /* 0x0000001946157220 */ /* 0x040fe20000400000 */
[--C-:B------:R-:W-:Y:S02]  /*7340*/  HADD2.F32 R97, -RZ, R98.reuse.H0_H0 ;  /* 0x20000062ff617230 */ /* 0x100fe40000004100 */
[C---:B------:R-:W-:Y:S01]  /*7350*/  FMUL R24, R70.reuse, R28 ;  /* 0x0000001c46187220 */ /* 0x040fe20000400000 */
[----:B------:R-:W-:Y:S02]  /*7360*/  HADD2.F32 R98, -RZ, R98.H1_H1 ;  /* 0x30000062ff627230 */ /* 0x000fe40000004100 */
[C---:B------:R-:W-:Y:S01]  /*7370*/  FMUL R25, R70.reuse, R29 ;  /* 0x0000001d46197220 */ /* 0x040fe20000400000 */
[C---:B------:R-:W-:Y:S01]  /*7380*/  FMUL R28, R70.reuse, R32 ;  /* 0x00000020461c7220 */ /* 0x040fe20000400000 */
[C---:B------:R-:W-:Y:S01]  /*7390*/  FMUL R29, R70.reuse, R33 ;  /* 0x00000021461d7220 */ /* 0x040fe20000400000 */
[C---:B------:R-:W-:Y:S01]  /*73a0*/  FMUL R32, R70.reuse, R36 ;  /* 0x0000002446207220 */ /* 0x040fe20000400000 */
[----:B------:R-:W-:Y:S01]  /*73b0*/  F2FP.F16.E4M3.UNPACK_B R96, R141.H1 ;  /* 0x0000008dff60723e */ /* 0x000fe200030006ff */
[C---:B------:R-:W-:Y:S01]  /*73c0*/  FMUL R33, R70.reuse, R37 ;  /* 0x0000002546217220 */ /* 0x040fe20000400000 */
[C---:B------:R-:W-:Y:S01]  /*73d0*/  FMUL R36, R70.reuse, R40 ;  /* 0x0000002846247220 */ /* 0x040fe20000400000 */
[----:B------:R-:W-:Y:S01]  /*73e0*/  F2FP.F16.E4M3.UNPACK_B R100, R142.H1 ;  /* 0x0000008eff64723e */ /* 0x000fe200030006ff */
[C---:B------:R-:W-:Y:S01]  /*73f0*/  FMUL R37, R70.reuse, R41 ;  /* 0x0000002946257220 */ /* 0x040fe20000400000 */
[C---:B------:R-:W-:Y:S01]  /*7400*/  FMUL R40, R70.reuse, R44 ;  /* 0x0000002c46287220 */ /* 0x040fe20000400000 */
[----:B------:R-:W-:Y:S01]  /*7410*/  F2FP.F16.E4M3.UNPACK_B R102, R143 ;  /* 0x0000008fff66723e */ /* 0x000fe200020006ff */
[C---:B------:R-:W-:Y:S01]  /*7420*/  FMUL R41, R70.reuse, R45 ;  /* 0x0000002d46297220 */ /* 0x040fe20000400000 */
[C---:B------:R-:W-:Y:S01]  /*7430*/  FMUL R44, R70.reuse, R48 ;  /* 0x00000030462c7220 */ /* 0x040fe20000400000 */
[----:B------:R-:W-:Y:S01]  /*7440*/  F2FP.F16.E4M3.UNPACK_B R104, R143.H1 ;  /* 0x0000008fff68723e */ /* 0x000fe200030006ff */
[C---:B------:R-:W-:Y:S01]  /*7450*/  FMUL R45, R70.reuse, R49 ;  /* 0x00000031462d7220 */ /* 0x040fe20000400000 */
[--C-:B------:R-:W-:Y:S02]  /*7460*/  HADD2.F32 R101, -RZ, R102.reuse.H0_H0 ;  /* 0x20000066ff657230 */ /* 0x100fe40000004100 */
[C---:B------:R-:W-:Y:S01]  /*7470*/  FMUL R48, R70.reuse, R52 ;  /* 0x0000003446307220 */ /* 0x040fe20000400000 */
[----:B------:R-:W-:Y:S01]  /*7480*/  F2FP.F16.E4M3.UNPACK_B R106, R144 ;  /* 0x00000090ff6a723e */ /* 0x000fe200020006ff */
[----:B------:R-:W-:Y:S02]  /*7490*/  HADD2.F32 R102, -RZ, R102.H1_H1 ;  /* 0x30000066ff667230 */ /* 0x000fe40000004100 */
[C---:B------:R-:W-:Y:S01]  /*74a0*/  FMUL R49, R70.reuse, R53 ;  /* 0x0000003546317220 */ /* 0x040fe20000400000 */
[C---:B------:R-:W-:Y:S01]  /*74b0*/  FMUL R52, R70.reuse, R56 ;  /* 0x0000003846347220 */ /* 0x040fe20000400000 */
[----:B------:R-:W-:Y:S01]  /*74c0*/  F2FP.F16.E4M3.UNPACK_B R108, R144.H1 ;  /* 0x00000090ff6c723e */ /* 0x000fe200030006ff */
[--C-:B------:R-:W-:Y:S02]  /*74d0*/  HADD2.F32 R105, -RZ, R106.reuse.H0_H0 ;  /* 0x2000006aff697230 */ /* 0x100fe40000004100 */
[C---:B------:R-:W-:Y:S01]  /*74e0*/  FMUL R53, R70.reuse, R57 ;  /* 0x0000003946357220 */ /* 0x040fe20000400000 */
[----:B------:R-:W-:Y:S02]  /*74f0*/  HADD2.F32 R106, -RZ, R106.H1_H1 ;  /* 0x3000006aff6a7230 */ /* 0x000fe40000004100 */
        /* <DEDUP_REMOVED lines=11> */
[C---:B------:R-:W-:Y:S01]  /*75b0*/  FFMA R3, R73.reuse, R74, R3 ;  /* 0x0000004a49037223 */ /* 0x040fe20000000003 */
[----:B------:R-:W-:Y:S01]  /*75c0*/  F2FP.F16.E4M3.UNPACK_B R116, R146.H1 ;  /* 0x00000092ff74723e */ /* 0x000fe200030006ff */
[--C-:B------:R-:W-:Y:S02]  /*75d0*/  HADD2.F32 R113, -RZ, R114.reuse.H0_H0 ;  /* 0x20000072ff717230 */ /* 0x100fe40000004100 */
[C---:B------:R-:W-:Y:S01]  /*75e0*/  FFMA R7, R73.reuse, R76, R7 ;  /* 0x0000004c49077223 */ /* 0x040fe20000000007 */
[C---:B------:R-:W-:Y:S01]  /*75f0*/  FFMA R4, R73.reuse, R77, R4 ;  /* 0x0000004d49047223 */ /* 0x040fe20000000004 */
[----:B------:R-:W-:Y:S01]  /*7600*/  F2FP.F16.E4M3.UNPACK_B R118, R147 ;  /* 0x00000093ff76723e */ /* 0x000fe200020006ff */
[----:B------:R-:W-:Y:S01]  /*7610*/  FFMA R5, R73, R78, R5 ;  /* 0x0000004e49057223 */ /* 0x000fe20000000005 */
[----:B------:R-:W-:Y:S01]  /*7620*/  HADD2.F32 R114, -RZ, R114.H1_H1 ;  /* 0x30000072ff727230 */ /* 0x000fe20000004100 */
[----:B------:R-:W-:Y:S01]  /*7630*/  F2FP.SATFINITE.E4M3.F32.PACK_AB_MERGE_C R159, R7, R3, RZ ;  /* 0x00000003079f723e */ /* 0x000fe200048070ff */
[C---:B------:R-:W-:Y:S01]  /*7640*/  FMUL R6, R70.reuse, R10 ;  /* 0x0000000a46067220 */ /* 0x040fe20000400000 */
[--C-:B------:R-:W-:Y:S02]  /*7650*/  HADD2.F32 R117, -RZ, R118.reuse.H0_H0 ;  /* 0x20000076ff757230 */ /* 0x100fe40000004100 */
[----:B------:R-:W-:Y:S01]  /*7660*/  FMUL R11, R70, R11 ;  /* 0x0000000b460b7220 */ /* 0x000fe20000400000 */
[----:B------:R-:W-:Y:S01]  /*7670*/  F2FP.SATFINITE.E4M3.F32.PACK_AB_MERGE_C R156, R2, R0, R159 ;  /* 0x00000000029c723e */ /* 0x000fe2000480709f */
[C---:B------:R-:W-:Y:S01]  /*7680*/  FFMA R6, R73.reuse, R79, R6 ;  /* 0x0000004f49067223 */ /* 0x040fe20000000006 */
[----:B------:R-:W-:Y:S02]  /*7690*/  HADD2.F32 R118, -RZ, R118.H1_H1 ;  /* 0x30000076ff767230 */ /* 0x000fe40000004100 */
[C---:B------:R-:W-:Y:S01]  /*76a0*/  FFMA R11, R73.reuse, R80, R11 ;  /* 0x00000050490b7223 */ /* 0x040fe2000000000b */
[C---:B------:R-:W-:Y:S01]  /*76b0*/  FFMA R8, R73.reuse, R81, R8 ;  /* 0x0000005149087223 */ /* 0x040fe20000000008 */
[----:B------:R-:W-:Y:S01]  /*76c0*/  F2FP.F16.E4M3.UNPACK_B R120, R147.H1 ;  /* 0x00000093ff78723e */ /* 0x000fe200030006ff */
[----:B------:R-:W-:Y:S01]  /*76d0*/  FFMA R9, R73, R82, R9 ;  /* 0x0000005249097223 */ /* 0x000fe20000000009 */
[C---:B------:R-:W-:Y:S01]  /*76e0*/  FMUL R10, R70.reuse, R14 ;  /* 0x0000000e460a7220 */ /* 0x040fe20000400000 */
[----:B------:R-:W-:Y:S01]  /*76f0*/  F2FP.SATFINITE.E4M3.F32.PACK_AB_MERGE_C R157, R11, R6, RZ ;  /* 0x000000060b9d723e */ /* 0x000fe200048070ff */
[C---:B------:R-:W-:Y:S01]  /*7700*/  FMUL R15, R70.reuse, R15 ;  /* 0x0000000f460f7220 */ /* 0x040fe20000400000 */
[--C-:B------:R-:W-:Y:S02]  /*7710*/  HADD2.F32 R87, -RZ, R88.reuse.H0_H0 ;  /* 0x20000058ff577230 */ /* 0x100fe40000004100 */
[----:B------:R-:W-:Y:S01]  /*7720*/  FFMA R10, R73, R83, R10 ;  /* 0x00000053490a7223 */ /* 0x000fe2000000000a */
[----:B------:R-:W-:Y:S01]  /*7730*/  F2FP.SATFINITE.E4M3.F32.PACK_AB_MERGE_C R157, R5, R4, R157 ;  /* 0x00000004059d723e */ /* 0x000fe2000480709d */
        /* <DEDUP_REMOVED lines=8> */
[C---:B------:R-:W-:Y:S01]  /*77c0*/  FMUL R19, R70.reuse, R19 ;  /* 0x0000001346137220 */ /* 0x040fe20000400000 */
[----:B------:R-:W-:Y:S01]  /*77d0*/  F2FP.SATFINITE.E4M3.F32.PACK_AB_MERGE_C R158, R9, R8, R158 ;  /* 0x00000008099e723e */ /* 0x000fe2000480709e */
[C---:B------:R-:W-:Y:S01]  /*77e0*/  FFMA R14, R73.reuse, R87, R14 ;  /* 0x00000057490e7223 */ /* 0x040fe2000000000e */
[----:B------:R-:W-:Y:S02]  /*77f0*/  HADD2.F32 R122, -RZ, R122.H1_H1 ;  /* 0x3000007aff7a7230 */ /* 0x000fe40000004100 */
[C---:B------:R-:W-:Y:S01]  /*7800*/  FFMA R19, R73.reuse, R88, R19 ;  /* 0x0000005849137223 */ /* 0x040fe20000000013 */
[--C-:B------:R-:W-:Y:S02]  /*7810*/  HADD2.F32 R91, -RZ, R92.reuse.H0_H0 ;  /* 0x2000005cff5b7230 */ /* 0x100fe40000004100 */
[C---:B------:R-:W-:Y:S01]  /*7820*/  FFMA R16, R73.reuse, R89, R16 ;  /* 0x0000005949107223 */ /* 0x040fe20000000010 */
[----:B------:R-:W-:Y:S01]  /*7830*/  F2FP.F16.E4M3.UNPACK_B R124, R148.H1 ;  /* 0x00000094ff7c723e */ /* 0x000fe200030006ff */
[----:B------:R-:W-:Y:S01]  /*7840*/  FFMA R17, R73, R90, R17 ;  /* 0x0000005a49117223 */ /* 0x000fe20000000011 */
[----:B------:R-:W-:Y:S01]  /*7850*/  F2FP.SATFINITE.E4M3.F32.PACK_AB_MERGE_C R159, R19, R14, RZ ;  /* 0x0000000e139f723e */ /* 0x000fe200048070ff */
[----:B------:R-:W-:Y:S02]  /*7860*/  HADD2.F32 R92, -RZ, R92.H1_H1 ;  /* 0x3000005cff5c7230 */ /* 0x000fe40000004100 */
[C---:B------:R-:W-:Y:S01]  /*7870*/  FMUL R18, R70.reuse, R22 ;  /* 0x0000001646127220 */ /* 0x040fe20000400000 */
[C---:B------:R-:W-:Y:S01]  /*7880*/  FMUL R23, R70.reuse, R23 ;  /* 0x0000001746177220 */ /* 0x040fe20000400000 */
[----:B------:R-:W-:Y:S01]  /*7890*/  F2FP.SATFINITE.E4M3.F32.PACK_AB_MERGE_C R159, R13, R12, R159 ;  /* 0x0000000c0d9f723e */ /* 0x000fe2000480709f */
[--C-:B------:R-:W-:Y:S02]  /*78a0*/  HADD2.F32 R95, -RZ, R96.reuse.H0_H0 ;  /* 0x20000060ff5f7230 */ /* 0x100fe40000004100 */
[C---:B------:R-:W-:Y:S01]  /*78b0*/  FFMA R18, R73.reuse, R91, R18 ;  /* 0x0000005b49127223 */ /* 0x040fe20000000012 */
[C---:B------:R-:W-:Y:S01]  /*78c0*/  FFMA R23, R73.reuse, R92, R23 ;  /* 0x0000005c49177223 */ /* 0x040fe20000000017 */
[C---:B------:R-:W-:Y:S01]  /*78d0*/  FFMA R20, R73.reuse, R93, R20 ;  /* 0x0000005d49147223 */ /* 0x040fe20000000014 */
[----:B------:R-:W-:Y:S01]  /*78e0*/  F2FP.F16.E4M3.UNPACK_B R126, R149 ;  /* 0x00000095ff7e723e */ /* 0x000fe200020006ff */
[----:B------:R1:W-:Y:S01]  /*78f0*/  STS.128 [R163+UR49+0x4200], R156 ;  /* 0x0042009ca3007988 */ /* 0x0003e20008000c31 */
[----:B------:R-:W-:Y:S01]  /*7900*/  FFMA R21, R73, R94, R21 ;  /* 0x0000005e49157223 */ /* 0x000fe20000000015 */
[----:B------:R-:W-:Y:S01]  /*7910*/  F2FP.SATFINITE.E4M3.F32.PACK_AB_MERGE_C R188, R23, R18, RZ ;  /* 0x0000001217bc723e */ /* 0x000fe200048070ff */
[----:B------:R-:W-:Y:S02]  /*7920*/  HADD2.F32 R96, -RZ, R96.H1_H1 ;  /* 0x30000060ff607230 */ /* 0x000fe40000004100 */
[C---:B------:R-:W-:Y:S01]  /*7930*/  FMUL R22, R70.reuse, R26 ;  /* 0x0000001a46167220 */ /* 0x040fe20000400000 */
[----:B------:R-:W-:Y:S02]  /*7940*/  HADD2.F32 R125, -RZ, R126.H0_H0 ;  /* 0x2000007eff7d7230 */ /* 0x000fe40000004100 */
[C---:B------:R-:W-:Y:S01]  /*7950*/  FMUL R27, R70.reuse, R27 ;  /* 0x0000001b461b7220 */ /* 0x040fe20000400000 */
[----:B------:R-:W-:Y:S02]  /*7960*/  HADD2.F32 R99, -RZ, R100.H0_H0 ;  /* 0x20000064ff637230 */ /* 0x000fe40000004100 */
[C---:B------:R-:W-:Y:S01]  /*7970*/  FFMA R22, R73.reuse, R95, R22 ;  /* 0x0000005f49167223 */ /* 0x040fe20000000016 */
[----:B------:R-:W-:Y:S01]  /*7980*/  F2FP.F16.E4M3.UNPACK_B R128, R149.H1 ;  /* 0x00000095ff80723e */ /* 0x000fe200030006ff */
[C---:B------:R-:W-:Y:S01]  /*7990*/  FFMA R27, R73.reuse, R96, R27 ;  /* 0x00000060491b7223 */ /* 0x040fe2000000001b */
[C---:B------:R-:W-:Y:S01]  /*79a0*/  FFMA R24, R73.reuse, R97, R24 ;  /* 0x0000006149187223 */ /* 0x040fe20000000018 */
[----:B------:R-:W-:Y:S01]  /*79b0*/  F2FP.F16.E4M3.UNPACK_B R130, R150 ;  /* 0x00000096ff82723e */ /* 0x000fe200020006ff */
[----:B------:R-:W-:Y:S01]  /*79c0*/  FFMA R25, R73, R98, R25 ;  /* 0x0000006249197223 */ /* 0x000fe20000000019 */
[----:B------:R-:W-:Y:S01]  /*79d0*/  HADD2.F32 R126, -RZ, R126.H1_H1 ;  /* 0x3000007eff7e7230 */ /* 0x000fe20000004100 */
        /* <DEDUP_REMOVED lines=16> */
[----:B-1----:R-:W-:Y:S01]  /*7ae0*/  F2FP.SATFINITE.E4M3.F32.PACK_AB_MERGE_C R156, R17, R16, R188 ;  /* 0x00000010119c723e */ /* 0x002fe200048070bc */
[--C-:B------:R-:W-:Y:S01]  /*7af0*/  HADD2.F32 R133, -RZ, R134.reuse.H0_H0 ;  /* 0x20000086ff857230 */ /* 0x100fe20000004100 */
[----:B------:R-:W-:Y:S01]  /*7b00*/  F2FP.SATFINITE.E4M3.F32.PACK_AB_MERGE_C R157, R21, R20, R189 ;  /* 0x00000014159d723e */ /* 0x000fe200048070bd */
[----:B------:R-:W-:Y:S01]  /*7b10*/  FFMA R30, R73, R103, R30 ;  /* 0x00000067491e7223 */ /* 0x000fe2000000001e */
[----:B------:R-:W-:Y:S01]  /*7b20*/  F2FP.SATFINITE.E4M3.F32.PACK_AB_MERGE_C R158, R25, R24, R190 ;  /* 0x00000018199e723e */ /* 0x000fe200048070be */
[----:B------:R-:W-:Y:S02]  /*7b30*/  HADD2.F32 R134, -RZ, R134.H1_H1 ;  /* 0x30000086ff867230 */ /* 0x000fe40000004100 */
[C---:B------:R-:W-:Y:S01]  /*7b40*/  FMUL R35, R70.reuse, R35 ;  /* 0x0000002346237220 */ /* 0x040fe20000400000 */
[--C-:B------:R-:W-:Y:S02]  /*7b50*/  HADD2.F32 R107, -RZ, R108.reuse.H0_H0 ;  /* 0x2000006cff6b7230 */ /* 0x100fe40000004100 */
[C---:B------:R-:W-:Y:S01]  /*7b60*/  FMUL R34, R70.reuse, R38 ;  /* 0x0000002646227220 */ /* 0x040fe20000400000 */
[----:B------:R-:W-:Y:S02]  /*7b70*/  HADD2.F32 R108, -RZ, R108.H1_H1 ;  /* 0x3000006cff6c7230 */ /* 0x000fe40000004100 */
[C---:B------:R-:W-:Y:S01]  /*7b80*/  FFMA R35, R73.reuse, R104, R35 ;  /* 0x0000006849237223 */ /* 0x040fe20000000023 */
[C---:B------:R-:W-:Y:S01]  /*7b90*/  FFMA R32, R73.reuse, R105, R32 ;  /* 0x0000006949207223 */ /* 0x040fe20000000020 */
[C---:B------:R-:W-:Y:S01]  /*7ba0*/  FFMA R33, R73.reuse, R106, R33 ;  /* 0x0000006a49217223 */ /* 0x040fe20000000021 */
[----:B------:R-:W-:Y:S01]  /*7bb0*/  FFMA R34, R73, R107, R34 ;  /* 0x0000006b49227223 */ /* 0x000fe20000000022 */
[C---:B------:R-:W-:Y:S01]  /*7bc0*/  FMUL R39, R70.reuse, R39 ;  /* 0x0000002746277220 */ /* 0x040fe20000400000 */
[----:B------:R-:W-:Y:S01]  /*7bd0*/  F2FP.F16.E4M3.UNPACK_B R72, R151.H1 ;  /* 0x00000097ff48723e */ /* 0x000fe200030006ff */
[--C-:B------:R-:W-:Y:S01]  /*7be0*/  HADD2.F32 R111, -RZ, R112.reuse.H0_H0 ;  /* 0x20000070ff6f7230 */ /* 0x100fe20000004100 */
[----:B------:R-:W-:Y:S01]  /*7bf0*/  F2FP.SATFINITE.E4M3.F32.PACK_AB_MERGE_C R159, R35, R30, RZ ;  /* 0x0000001e239f723e */ /* 0x000fe200048070ff */
[C---:B------:R-:W-:Y:S01]  /*7c00*/  FFMA R39, R73.reuse, R108, R39 ;  /* 0x0000006c49277223 */ /* 0x040fe20000000027 */
[C---:B------:R-:W-:Y:S01]  /*7c10*/  FFMA R36, R73.reuse, R109, R36 ;  /* 0x0000006d49247223 */ /* 0x040fe20000000024 */
[----:B------:R-:W-:Y:S01]  /*7c20*/  FFMA R37, R73, R110, R37 ;  /* 0x0000006e49257223 */ /* 0x000fe20000000025 */
[----:B------:R-:W-:Y:S01]  /*7c30*/  F2FP.SATFINITE.E4M3.F32.PACK_AB_MERGE_C R159, R29, R28, R159 ;  /* 0x0000001c1d9f723e */ /* 0x000fe2000480709f */
[----:B------:R-:W-:Y:S01]  /*7c40*/  HADD2.F32 R112, -RZ, R112.H1_H1 ;  /* 0x30000070ff707230 */ /* 0x000fe20000004100 */
[----:B------:R-:W-:Y:S01]  /*7c50*/  F2FP.SATFINITE.E4M3.F32.PACK_AB_MERGE_C R188, R39, R34, RZ ;  /* 0x0000002227bc723e */ /* 0x000fe200048070ff */
[C---:B------:R-:W-:Y:S01]  /*7c60*/  FMUL R38, R70.reuse, R42 ;  /* 0x0000002a46267220 */ /* 0x040fe20000400000 */
[C---:B------:R-:W-:Y:S01]  /*7c70*/  FMUL R43, R70.reuse, R43 ;  /* 0x0000002b462b7220 */ /* 0x040fe20000400000 */
[--C-:B------:R-:W-:Y:S01]  /*7c80*/  HADD2.F32 R115, -RZ, R116.reuse.H0_H0 ;  /* 0x20000074ff737230 */ /* 0x100fe20000004100 */
[----:B------:R1:W-:Y:S01]  /*7c90*/  STS.128 [R192+0x4010], R156 ;  /* 0x0040109cc0007388 */ /* 0x0003e20000000c00 */
[----:B------:R-:W-:Y:S01]  /*7ca0*/  F2FP.SATFINITE.E4M3.F32.PACK_AB_MERGE_C R188, R33, R32, R188 ;  /* 0x0000002021bc723e */ /* 0x000fe200048070bc */
[C---:B------:R-:W-:Y:S01]  /*7cb0*/  FFMA R38, R73.reuse, R111, R38 ;  /* 0x0000006f49267223 */ /* 0x040fe20000000026 */
[C---:B------:R-:W-:Y:S01]  /*7cc0*/  FFMA R43, R73.reuse, R112, R43 ;  /* 0x00000070492b7223 */ /* 0x040fe2000000002b */
[C---:B------:R-:W-:Y:S01]  /*7cd0*/  FFMA R40, R73.reuse, R113, R40 ;  /* 0x0000007149287223 */ /* 0x040fe20000000028 */
[----:B------:R-:W-:Y:S01]  /*7ce0*/  FFMA R41, R73, R114, R41 ;  /* 0x0000007249297223 */ /* 0x000fe20000000029 */
[----:B------:R-:W-:Y:S02]  /*7cf0*/  HADD2.F32 R116, -RZ, R116.H1_H1 ;  /* 0x30000074ff747230 */ /* 0x000fe40000004100 */
[C---:B------:R-:W-:Y:S01]  /*7d00*/  FMUL R42, R70.reuse, R46 ;  /* 0x0000002e462a7220 */ /* 0x040fe20000400000 */
[----:B------:R-:W-:Y:S01]  /*7d10*/  F2FP.SATFINITE.E4M3.F32.PACK_AB_MERGE_C R189, R43, R38, RZ ;  /* 0x000000262bbd723e */ /* 0x000fe200048070ff */
[----:B------:R-:W-:Y:S01]  /*7d20*/  FMUL R47, R70, R47 ;  /* 0x0000002f462f7220 */ /* 0x000fe20000400000 */
[--C-:B------:R-:W-:Y:S02]  /*7d30*/  HADD2.F32 R119, -RZ, R120.reuse.H0_H0 ;  /* 0x20000078ff777230 */ /* 0x100fe40000004100 */
[----:B------:R-:W-:Y:S01]  /*7d40*/  FFMA R42, R73, R115, R42 ;  /* 0x00000073492a7223 */ /* 0x000fe2000000002a */
[----:B------:R-:W-:Y:S01]  /*7d50*/  F2FP.SATFINITE.E4M3.F32.PACK_AB_MERGE_C R189, R37, R36, R189 ;  /* 0x0000002425bd723e */ /* 0x000fe200048070bd */
[C---:B------:R-:W-:Y:S01]  /*7d60*/  FFMA R47, R73.reuse, R116, R47 ;  /* 0x00000074492f7223 */ /* 0x040fe2000000002f */
[C---:B------:R-:W-:Y:S01]  /*7d70*/  FFMA R44, R73.reuse, R117, R44 ;  /* 0x00000075492c7223 */ /* 0x040fe2000000002c */
[----:B------:R-:W-:Y:S01]  /*7d80*/  ISETP.NE.AND P0, PT, R166, RZ, PT ;  /* 0x000000ffa600720c */ /* 0x000fe20003f05270 */
[----:B------:R-:W-:Y:S01]  /*7d90*/  FFMA R45, R73, R118, R45 ;  /* 0x00000076492d7223 */ /* 0x000fe2000000002d */
[----:B------:R-:W-:Y:S01]  /*7da0*/  HADD2.F32 R120, -RZ, R120.H1_H1 ;  /* 0x30000078ff787230 */ /* 0x000fe20000004100 */
[----:B------:R-:W-:Y:S01]  /*7db0*/  F2FP.SATFINITE.E4M3.F32.PACK_AB_MERGE_C R190, R47, R42, RZ ;  /* 0x0000002a2fbe723e */ /* 0x000fe200048070ff */
[C---:B------:R-:W-:Y:S01]  /*7dc0*/  FMUL R46, R70.reuse, R50 ;  /* 0x00000032462e7220 */ /* 0x040fe20000400000 */
[C---:B------:R-:W-:Y:S01]  /*7dd0*/  FMUL R51, R70.reuse, R51 ;  /* 0x0000003346337220 */ /* 0x040fe20000400000 */
[--C-:B------:R-:W-:Y:S02]  /*7de0*/  HADD2.F32 R123, -RZ, R124.reuse.H0_H0 ;  /* 0x2000007cff7b7230 */ /* 0x100fe40000004100 */
[C---:B------:R-:W-:Y:S01]  /*7df0*/  FMUL R50, R70.reuse, R54 ;  /* 0x0000003646327220 */ /* 0x040fe20000400000 */
[C---:B------:R-:W-:Y:S01]  /*7e00*/  FFMA R46, R73.reuse, R119, R46 ;  /* 0x00000077492e7223 */ /* 0x040fe2000000002e */
[----:B------:R-:W-:Y:S02]  /*7e10*/  HADD2.F32 R124, -RZ, R124.H1_H1 ;  /* 0x3000007cff7c7230 */ /* 0x000fe40000004100 */
[C---:B------:R-:W-:Y:S01]  /*7e20*/  FFMA R51, R73.reuse, R120, R51 ;  /* 0x0000007849337223 */ /* 0x040fe20000000033 */
[C---:B------:R-:W-:Y:S01]  /*7e30*/  FMUL R55, R70.reuse, R55 ;  /* 0x0000003746377220 */ /* 0x040fe20000400000 */
[C---:B------:R-:W-:Y:S01]  /*7e40*/  FFMA R48, R73.reuse, R121, R48 ;  /* 0x0000007949307223 */ /* 0x040fe20000000030 */
[C---:B------:R-:W-:Y:S01]  /*7e50*/  FFMA R49, R73.reuse, R122, R49 ;  /* 0x0000007a49317223 */ /* 0x040fe20000000031 */
[--C-:B------:R-:W-:Y:S02]  /*7e60*/  HADD2.F32 R127, -RZ, R128.reuse.H0_H0 ;  /* 0x20000080ff7f7230 */ /* 0x100fe40000004100 */
[C---:B------:R-:W-:Y:S01]  /*7e70*/  FFMA R50, R73.reuse, R123, R50 ;  /* 0x0000007b49327223 */ /* 0x040fe20000000032 */
[----:B------:R-:W-:Y:S02]  /*7e80*/  HADD2.F32 R128, -RZ, R128.H1_H1 ;  /* 0x30000080ff807230 */ /* 0x000fe40000004100 */
[C---:B------:R-:W-:Y:S01]  /*7e90*/  FMUL R54, R70.reuse, R58 ;  /* 0x0000003a46367220 */ /* 0x040fe20000400000 */
        /* <DEDUP_REMOVED lines=16> */
[----:B------:R-:W-:Y:S01]  /*7fa0*/  FFMA R63, R73, R132, R63 ;  /* 0x00000084493f7223 */ /* 0x000fe2000000003f */
[----:B------:R-:W-:Y:S01]  /*7fb0*/  FMUL R67, R70, R67 ;  /* 0x0000004346437220 */ /* 0x000fe20000400000 */
[----:B------:R-:W-:Y:S01]  /*7fc0*/  F2FP.SATFINITE.E4M3.F32.PACK_AB_MERGE_C R191, R51, R46, RZ ;  /* 0x0000002e33bf723e */ /* 0x000fe200048070ff */
[C---:B------:R-:W-:Y:S01]  /*7fd0*/  FFMA R60, R73.reuse, R133, R60 ;  /* 0x00000085493c7223 */ /* 0x040fe2000000003c */
[C---:B------:R-:W-:Y:S01]  /*7fe0*/  FFMA R61, R73.reuse, R134, R61 ;  /* 0x00000086493d7223 */ /* 0x040fe2000000003d */
[C---:B------:R-:W-:Y:S01]  /*7ff0*/  FFMA R62, R73.reuse, R75, R62 ;  /* 0x0000004b493e7223 */ /* 0x040fe2000000003e */
[----:B------:R-:W-:Y:S01]  /*8000*/  FFMA R67, R73, R72, R67 ;  /* 0x0000004849437223 */ /* 0x000fe20000000043 */
[----:B------:R-:W-:Y:S02]  /*8010*/  F2FP.SATFINITE.E4M3.F32.PACK_AB_MERGE_C R190, R41, R40, R190 ;  /* 0x0000002829be723e */ /* 0x000fe400048070be */
[----:B------:R-:W-:Y:S02]  /*8020*/  F2FP.SATFINITE.E4M3.F32.PACK_AB_MERGE_C R191, R45, R44, R191 ;  /* 0x0000002c2dbf723e */ /* 0x000fe400048070bf */
[----:B------:R-:W-:Y:S02]  /*8030*/  F2FP.SATFINITE.E4M3.F32.PACK_AB_MERGE_C R200, R55, R50, RZ ;  /* 0x0000003237c8723e */ /* 0x000fe400048070ff */
[----:B------:R-:W-:Y:S01]  /*8040*/  F2FP.SATFINITE.E4M3.F32.PACK_AB_MERGE_C R201, R59, R54, RZ ;  /* 0x000000363bc9723e */ /* 0x000fe200048070ff */
[----:B------:R1:W-:Y:S01]  /*8050*/  STS.128 [R193+0x4020], R188 ;  /* 0x004020bcc1007388 */ /* 0x0003e20000000c00 */
[----:B------:R-:W-:Y:S02]  /*8060*/  F2FP.SATFINITE.E4M3.F32.PACK_AB_MERGE_C R202, R63, R58, RZ ;  /* 0x0000003a3fca723e */ /* 0x000fe400048070ff */
[----:B------:R-:W-:Y:S02]  /*8070*/  F2FP.SATFINITE.E4M3.F32.PACK_AB_MERGE_C R203, R67, R62, RZ ;  /* 0x0000003e43cb723e */ /* 0x000fe400048070ff */
[----:B------:R-:W-:Y:S02]  /*8080*/  F2FP.SATFINITE.E4M3.F32.PACK_AB_MERGE_C R200, R49, R48, R200 ;  /* 0x0000003031c8723e */ /* 0x000fe400048070c8 */
[----:B------:R-:W-:Y:S02]  /*8090*/  F2FP.SATFINITE.E4M3.F32.PACK_AB_MERGE_C R201, R53, R52, R201 ;  /* 0x0000003435c9723e */ /* 0x000fe400048070c9 */
[----:B------:R-:W-:Y:S02]  /*80a0*/  F2FP.SATFINITE.E4M3.F32.PACK_AB_MERGE_C R202, R57, R56, R202 ;  /* 0x0000003839ca723e */ /* 0x000fe400048070ca */
[----:B------:R-:W-:Y:S02]  /*80b0*/  F2FP.SATFINITE.E4M3.F32.PACK_AB_MERGE_C R203, R61, R60, R203 ;  /* 0x0000003c3dcb723e */ /* 0x000fe400048070cb */
[----:B------:R-:W-:Y:S02]  /*80c0*/  LEA R199, R160, UR49, 0x3 ;  /* 0x00000031a0c77c11 */ /* 0x000fe4000f8e18ff */
[----:B------:R-:W-:Y:S01]  /*80d0*/  @P6 SHF.L.U32 R206, R135, 0x1f, RZ ;  /* 0x0000001f87ce6819 */ /* 0x000fe200000006ff */
[----:B------:R1:W-:Y:S01]  /*80e0*/  STS.128 [R194+0x4010], R200 ;  /* 0x004010c8c2007388 */ /* 0x0003e20000000c00 */
[----:B------:R-:W-:Y:S01]  /*80f0*/  @!PT LDS RZ, [RZ] ;  /* 0x00000000fffff984 */ /* 0x000fe20000000800 */
[----:B------:R-:W-:Y:S01]  /*8100*/  @!PT LDS RZ, [RZ] ;  /* 0x00000000fffff984 */ /* 0x000fe20000000800 */
[----:B------:R-:W-:Y:S01]  /*8110*/  @!PT LDS RZ, [RZ] ;  /* 0x00000000fffff984 */ /* 0x000fe20000000800 */
[----:B------:R-:W-:Y:S01]  /*8120*/  @!PT LDS RZ, [RZ] ;  /* 0x00000000fffff984 */ /* 0x000fe20000000800 */
[----:B------:R2:W-:Y:S07]  /*8130*/  MEMBAR.ALL.CTA ;  /* 0x0000000000007992 */ /* 0x0005ee0000008000 */
[----:B--2---:R-:W2:Y:S02]  /*8140*/  FENCE.VIEW.ASYNC.S ;  /* 0x00000000000073c6 */ /* 0x004ea40000000000 */
[----:B--2---:R-:W-:Y:S06]  /*8150*/  BAR.SYNC.DEFER_BLOCKING 0x1, 0x80 ;  /* 0x0042000000007b1d */ /* 0x004fec0000010000 */
[----:B------:R-:W-:Y:S05]  /*8160*/  @P0 BRA `(.L_x_120) ;  /* 0x0000000000300947 */ /* 0x000fea0003800000 */
[----:B------:R-:W2:Y:S01]  /*8170*/  LDCU.64 UR6, c[0x0][0x348] ;  /* 0x00006900ff0677ac */ /* 0x000ea20008000a00 */
[----:B------:R-:W-:Y:S02]  /*8180*/  R2UR UR42, R186 ;  /* 0x00000000ba2a72ca */ /* 0x000fe400000e0000 */
[----:B------:R-:W-:Y:S01]  /*8190*/  R2UR UR43, R184 ;  /* 0x00000000b82b72ca */ /* 0x000fe200000e0000 */
[----:B------:R-:W-:Y:S01]  /*81a0*/  UIADD3 UR4, UPT, UPT, UR49, 0x4200, URZ ;  /* 0x0000420031047890 */ /* 0x000fe2000fffe0ff */
[----:B------:R-:W-:Y:S05]  /*81b0*/  R2UR UR44, R185 ;  /* 0x00000000b92c72ca */ /* 0x000fea00000e0000 */
[----:B------:R-:W-:Y:S05]  /*81c0*/  IMAD.U32 R182, RZ, RZ, UR4 ;  /* 0x00000004ffb67e24 */ /* 0x000fea000f8e00ff */
[----:B------:R-:W-:Y:S01]  /*81d0*/  R2UR UR40, R182 ;  /* 0x00000000b62872ca */ /* 0x000fe200000e0000 */
[----:B--2---:R-:W-:Y:S04]  /*81e0*/  UIADD3 UR4, UP0, UPT, UR6, 0x680, URZ ;  /* 0x0000068006047890 */ /* 0x004fe8000ff1e0ff */
[----:B------:R-:W-:Y:S09]  /*81f0*/  UIADD3.X UR5, UPT, UPT, URZ, UR7, URZ, UP0, !UPT ;  /* 0x00000007ff057290 */ /* 0x000ff200087fe4ff */
[----:B------:R2:W-:Y:S01]  /*8200*/  UTMASTG.4D.IM2COL [UR40], [UR4] ;  /* 0x00000028040073b5 */ /* 0x0005e20008058000 */
[----:B------:R0:W-:Y:S01]  /*8210*/  UTMACMDFLUSH ;  /* 0x00000000000079b7 */ /* 0x0001e20000000000 */
[----:B--2---:R-:W-:Y:S04]  /*8220*/  DEPBAR.LE SB0, 0x1 ;  /* 0x000080400000791a */ /* 0x004fe80000000000 */
.L_x_120:
[----:B------:R-:W-:Y:S05]  /*8230*/  BSYNC.RECONVERGENT B0 ;  /* 0x0000000000007941 */ /* 0x000fea0003800200 */
.L_x_119:
[----:B------:R-:W-:Y:S06]  /*8240*/  BAR.SYNC.DEFER_BLOCKING 0x1, 0x80 ;  /* 0x0042000000007b1d */ /* 0x000fec0000010000 */
[----:B------:R-:W2:Y:S01]  /*8250*/  @P6 SYNCS.PHASECHK.TRANS64.TRYWAIT P0, [R199+URZ+0x100], R206 ;  /* 0x000100cec70065a7 */ /* 0x000ea200080011ff */
[----:B------:R-:W-:Y:S01]  /*8260*/  BSSY B1, `(.L_x_121) ;  /* 0x0000023000017945 */ /* 0x000fe20003800000 */
[----:B--2---:R-:W-:Y:S03]  /*8270*/  @P6 SEL R195, RZ, 0x1, !P0 ;  /* 0x00000001ffc36807 */ /* 0x004fe60004000000 */
[----:B------:R-:W-:Y:S05]  /*8280*/  @!P6 BRA `(.L_x_122) ;  /* 0x000000000080e947 */ /* 0x000fea0003800000 */
[----:B------:R-:W-:Y:S01]  /*8290*/  ISETP.NE.AND P1, PT, R196, RZ, PT ;  /* 0x000000ffc400720c */ /* 0x000fe20003f25270 */
[----:B------:R-:W2:Y:S01]  /*82a0*/  S2R R0, SR_CgaCtaId ;  /* 0x0000000000007919 */ /* 0x000ea20000008800 */
[----:B------:R-:W-:Y:S01]  /*82b0*/  ISETP.NE.AND P0, PT, R195, RZ, PT ;  /* 0x000000ffc300720c */ /* 0x000fe20003f05270 */
[----:B------:R-:W-:Y:S10]  /*82c0*/  BSSY B0, `(.L_x_123) ;  /* 0x0000009000007945 */ /* 0x000ff40003800000 */
[----:B------:R-:W-:Y:S04]  /*82d0*/  @P1 IMAD R3, R160, 0x2000, R181 ;  /* 0x00002000a0031824 */ /* 0x000fe800078e02b5 */
[C---:B------:R-:W-:Y:S01]  /*82e0*/  @P1 IMAD.IADD R198, R3.reuse, 0x1, R198 ;  /* 0x0000000103c61824 */ /* 0x040fe200078e02c6 */
[----:B------:R-:W-:Y:S03]  /*82f0*/  @P1 IADD3 R204, PT, PT, R3, R204, RZ ;  /* 0x000000cc03cc1210 */ /* 0x000fe60007ffe0ff */
[----:B------:R-:W-:Y:S01]  /*8300*/  @P1 IMAD.IADD R197, R197, 0x1, R198 ;  /* 0x00000001c5c51824 */ /* 0x000fe200078e02c6 */
[----:B------:R-:W-:Y:S06]  /*8310*/  @P0 BRA `(.L_x_124) ;  /* 0x00000000000c0947 */ /* 0x000fec0003800000 */
[----:B------:R-:W-:Y:S04]  /*8320*/  SHF.L.U32 R2, R135, 0x1f, RZ ;  /* 0x0000001f87027819 */ /* 0x000fe800000006ff */
[----:B------:R-:W3:Y:S02]  /*8330*/  SYNCS.PHASECHK.TRANS64.TRYWAIT P0, [R199+URZ+0x100], R2 ;  /* 0x00010002c70075a7 */ /* 0x000ee400080011ff */
[----:B---3--:R-:W-:Y:S05]  /*8340*/  @!P0 BRA `(.L_x_125) ;  /* 0x0000002000c88947 */ /* 0x008fea0003800000 */
.L_x_124:
[----:B------:R-:W-:Y:S05]  /*8350*/  BSYNC B0 ;  /* 0x0000000000007941 */ /* 0x000fea0003800000 */
.L_x_123:
[----:B------:R-:W-:Y:S01]  /*8360*/  ISETP.NE.AND P0, PT, R196, RZ, PT ;  /* 0x000000ffc400720c */ /* 0x000fe20003f05270 */
[----:B---3--:R-:W-:Y:S02]  /*8370*/  VIADD R199, R199, 0x110 ;  /* 0x00000110c7c77836 */ /* 0x008fe40000000000 */
[----:B------:R-:W-:Y:S03]  /*8380*/  VIADD R160, R160, 0x1 ;  /* 0x00000001a0a07836 */ /* 0x000fe60000000000 */
[----:B--2---:R-:W-:Y:S07]  /*8390*/  PRMT R0, R0, 0x654, R199 ;  /* 0x0000065400007816 */ /* 0x004fee00000000c7 */
[----:B------:R2:W3:Y:S04]  /*83a0*/  @P0 LDS.128 R136, [R3] ;  /* 0x0000000003880984 */ /* 0x0004e80000000c00 */
[----:B------:R2:W4:Y:S04]  /*83b0*/  @P0 LDS.128 R140, [R198+0x10] ;  /* 0x00001000c68c0984 */ /* 0x0005280000000c00 */
        /* <DEDUP_REMOVED lines=9> */
[----:B------:R-:W-:Y:S01]  /*8450*/  SEL R160, R160, RZ, P0 ;  /* 0x000000ffa0a07207 */ /* 0x000fe20000000000 */
[----:B-----5:R5:W-:Y:S02]  /*8460*/  SYNCS.ARRIVE.TRANS64.RED.A1T0 RZ, [R0+URZ], RZ ;  /* 0x000000ff00ff79a7 */ /* 0x020be400081004ff */
[----:B-----5:R-:W-:Y:S04]  /*8470*/  SEL R0, RZ, 0x1, P0 ;  /* 0x00000001ff007807 */ /* 0x020fe80000000000 */
[----:B--234-:R-:W-:Y:S02]  /*8480*/  LOP3.LUT R135, R135, R0, RZ, 0x3c, !PT ;  /* 0x0000000087877212 */ /* 0x01cfe400078e3cff */
.L_x_122:
[----:B------:R-:W-:Y:S05]  /*8490*/  BSYNC B1 ;  /* 0x0000000000017941 */ /* 0x000fea0003800000 */
.L_x_121:
[----:B------:R-:W-:Y:S05]  /*84a0*/  VIADD R3, R71, 0x40 ;  /* 0x0000004047037836 */ /* 0x000fea0000000000 */
[----:B------:R-:W-:Y:S04]  /*84b0*/  SHF.R.U32.HI R3, RZ, 0x15, R3 ;  /* 0x00000015ff037819 */ /* 0x000fe80000011603 */
[----:B------:R-:W-:Y:S11]  /*84c0*/  LOP3.LUT P0, RZ, R3, 0x3, R168, 0x48, !PT ;  /* 0x0000000303ff7812 */ /* 0x000ff600078048a8 */
[----:B------:R-:W-:Y:S02]  /*84d0*/  @!UPT UIADD3 URZ, UPT, UPT, URZ, URZ, URZ ;  /* 0x000000fffffff290 */ /* 0x000fe4000fffe0ff */
        /* <DEDUP_REMOVED lines=8> */
[----:B------:R-:W5:Y:S01]  /*8560*/  LDCU.64 UR4, c[0x4][0x10] ;  /* 0x01000200ff0477ac */ /* 0x000f620008000a00 */
[----:B--2---:R-:W-:Y:S01]  /*8570*/  MOV R5, UR9 ;  /* 0x0000000900057c02 */ /* 0x004fe20008000f00 */
[----:B------:R-:W-:Y:S01]  /*8580*/  IMAD.U32 R4, RZ, RZ, UR8 ;  /* 0x00000008ff047e24 */ /* 0x000fe2000f8e00ff */
[----:B---3--:R-:W-:Y:S01]  /*8590*/  MOV R7, UR7 ;  /* 0x0000000700077c02 */ /* 0x008fe20008000f00 */
[----:B------:R-:W-:Y:S01]  /*85a0*/  IMAD.U32 R6, RZ, RZ, UR6 ;  /* 0x00000006ff067e24 */ /* 0x000fe2000f8e00ff */
[----:B-----5:R-:W-:Y:S01]  /*85b0*/  MOV R11, UR5 ;  /* 0x00000005000b7c02 */ /* 0x020fe20008000f00 */
[----:B------:R-:W-:Y:S02]  /*85c0*/  IMAD.U32 R10, RZ, RZ, UR4 ;  /* 0x00000004ff0a7e24 */ /* 0x000fe4000f8e00ff */
[----:B------:R-:W-:Y:S07]  /*85d0*/  LEPC R20, `(.L_x_126) ;  /* 0x000000001014794e */ /* 0x000fee0000000000 */
[----:B-1--4-:R-:W-:Y:S05]  /*85e0*/  CALL.ABS.NOINC R2 ;  /* 0x0000000002007343 */ /* 0x012fea0003c00000 */
.L_x_126:
[----:B------:R-:W-:Y:S01]  /*85f0*/  ISETP.NE.AND P0, PT, R166, RZ, PT ;  /* 0x000000ffa600720c */ /* 0x000fe20003f05270 */
[----:B------:R-:W-:Y:S05]  /*8600*/  WARPSYNC.ALL ;  /* 0x0000000000007948 */ /* 0x000fea0003800000 */
[----:B------:R-:W-:Y:S01]  /*8610*/  R2UR UR4, R71 ;  /* 0x00000000470472ca */ /* 0x000fe200000e0000 */
[----:B------:R-:W-:Y:S01]  /*8620*/  BSSY.RECONVERGENT B0, `(.L_x_127) ;  /* 0x000011e000007945 */ /* 0x000fe20003800200 */
[----:B------:R-:W-:Y:S02]  /*8630*/  F2FP.F16.E4M3.UNPACK_B R11, R137 ;  /* 0x00000089ff0b723e */ /* 0x000fe400020006ff */
[----:B------:R-:W-:Y:S02]  /*8640*/  F2FP.F16.E4M3.UNPACK_B R10, R138 ;  /* 0x0000008aff0a723e */ /* 0x000fe400020006ff */
[----:B------:R-:W-:Y:S01]  /*8650*/  F2FP.F16.E4M3.UNPACK_B R9, R139 ;  /* 0x0000008bff09723e */ /* 0x000fe200020006ff */
[--C-:B------:R-:W-:Y:S01]  /*8660*/  HADD2.F32 R74, -RZ, R11.reuse.H0_H0 ;  /* 0x2000000bff4a7230 */ /* 0x100fe20000004100 */
[----:B------:R-:W-:Y:S01]  /*8670*/  F2FP.F16.E4M3.UNPACK_B R8, R140 ;  /* 0x0000008cff08723e */ /* 0x000fe200020006ff */
[----:B------:R-:W-:Y:S01]  /*8680*/  HADD2.F32 R76, -RZ, R11.H1_H1 ;  /* 0x3000000bff4c7230 */ /* 0x000fe20000004100 */
[----:B------:R-:W-:Y:S01]  /*8690*/  F2FP.F16.E4M3.UNPACK_B R7, R141 ;  /* 0x0000008dff07723e */ /* 0x000fe200020006ff */
[--C-:B------:R-:W-:Y:S01]  /*86a0*/  HADD2.F32 R77, -RZ, R10.reuse.H0_H0 ;  /* 0x2000000aff4d7230 */ /* 0x100fe20000004100 */
[----:B------:R-:W-:Y:S01]  /*86b0*/  F2FP.F16.E4M3.UNPACK_B R6, R142 ;  /* 0x0000008eff06723e */ /* 0x000fe200020006ff */
[----:B------:R-:W-:Y:S01]  /*86c0*/  HADD2.F32 R80, -RZ, R10.H1_H1 ;  /* 0x3000000aff507230 */ /* 0x000fe20000004100 */
[----:B------:R-:W-:Y:S01]  /*86d0*/  F2FP.F16.E4M3.UNPACK_B R5, R143 ;  /* 0x0000008fff05723e */ /* 0x000fe200020006ff */
[--C-:B------:R-:W-:Y:S01]  /*86e0*/  HADD2.F32 R81, -RZ, R9.reuse.H0_H0 ;  /* 0x20000009ff517230 */ /* 0x100fe20000004100 */
[----:B-1----:R-:W-:Y:S01]  /*86f0*/  F2FP.F16.E4M3.UNPACK_B R4, R144 ;  /* 0x00000090ff04723e */ /* 0x002fe200020006ff */
[----:B------:R-:W-:Y:S01]  /*8700*/  HADD2.F32 R83, -RZ, R9.H1_H1 ;  /* 0x30000009ff537230 */ /* 0x000fe20000004100 */
[-C--:B------:R-:W-:Y:S01]  /*8710*/  F2FP.F16.E4M3.UNPACK_B R2, R136.reuse ;  /* 0x00000088ff02723e */ /* 0x080fe200020006ff */
[--C-:B------:R-:W-:Y:S01]  /*8720*/  HADD2.F32 R86, -RZ, R8.reuse.H0_H0 ;  /* 0x20000008ff567230 */ /* 0x100fe20000004100 */
[----:B------:R-:W-:Y:S01]  /*8730*/  F2FP.F16.E4M3.UNPACK_B R136, R136.H1 ;  /* 0x00000088ff88723e */ /* 0x000fe200030006ff */
[----:B------:R-:W-:Y:S01]  /*8740*/  HADD2.F32 R87, -RZ, R8.H1_H1 ;  /* 0x30000008ff577230 */ /* 0x000fe20000004100 */
[----:B------:R-:W-:Y:S01]  /*8750*/  F2FP.F16.E4M3.UNPACK_B R137, R137.H1 ;  /* 0x00000089ff89723e */ /* 0x000fe200030006ff */
[--C-:B------:R-:W-:Y:S01]  /*8760*/  HADD2.F32 R90, -RZ, R7.reuse.H0_H0 ;  /* 0x20000007ff5a7230 */ /* 0x100fe20000004100 */
[----:B------:R-:W-:Y:S01]  /*8770*/  F2FP.F16.E4M3.UNPACK_B R138, R138.H1 ;  /* 0x0000008aff8a723e */ /* 0x000fe200030006ff */
[----:B------:R-:W-:Y:S01]  /*8780*/  HADD2.F32 R91, -RZ, R7.H1_H1 ;  /* 0x30000007ff5b7230 */ /* 0x000fe20000004100 */
[----:B------:R-:W-:Y:S01]  /*8790*/  F2FP.F16.E4M3.UNPACK_B R139, R139.H1 ;  /* 0x0000008bff8b723e */ /* 0x000fe200030006ff */
[--C-:B------:R-:W-:Y:S01]  /*87a0*/  HADD2.F32 R94, -RZ, R6.reuse.H0_H0 ;  /* 0x20000006ff5e7230 */ /* 0x100fe20000004100 */
[----:B------:R-:W-:Y:S01]  /*87b0*/  IADD3 R187, PT, PT, R187, 0x150, RZ ;  /* 0x00000150bbbb7810 */ /* 0x000fe20007ffe0ff */
[----:B------:R-:W-:Y:S01]  /*87c0*/  HADD2.F32 R95, -RZ, R6.H1_H1 ;  /* 0x30000006ff5f7230 */ /* 0x000fe20000004100 */
[----:B------:R-:W-:Y:S01]  /*87d0*/  F2FP.F16.E4M3.UNPACK_B R107, R145 ;  /* 0x00000091ff6b723e */ /* 0x000fe200020006ff */
[--C-:B------:R-:W-:Y:S01]  /*87e0*/  HADD2.F32 R98, -RZ, R5.reuse.H0_H0 ;  /* 0x20000005ff627230 */ /* 0x100fe20000004100 */
[----:B------:R-:W-:Y:S01]  /*87f0*/  LOP3.LUT R187, R187, 0xfefffff8, RZ, 0xc0, !PT ;  /* 0xfefffff8bbbb7812 */ /* 0x000fe200078ec0ff */
[----:B------:R-:W-:Y:S01]  /*8800*/  HADD2.F32 R99, -RZ, R5.H1_H1 ;  /* 0x30000005ff637230 */ /* 0x000fe20000004100 */
[----:B------:R-:W-:Y:S01]  /*8810*/  F2FP.F16.E4M3.UNPACK_B R111, R146 ;  /* 0x00000092ff6f723e */ /* 0x000fe200020006ff */
[--C-:B------:R-:W-:Y:S01]  /*8820*/  HADD2.F32 R102, -RZ, R4.reuse.H0_H0 ;  /* 0x20000004ff667230 */ /* 0x100fe20000004100 */
[----:B------:R-:W-:Y:S01]  /*8830*/  F2FP.F16.E4M3.UNPACK_B R115, R147 ;  /* 0x00000093ff73723e */ /* 0x000fe200020006ff */
[----:B------:R-:W-:Y:S01]  /*8840*/  HADD2.F32 R103, -RZ, R4.H1_H1 ;  /* 0x30000004ff677230 */ /* 0x000fe20000004100 */
[----:B------:R-:W-:Y:S01]  /*8850*/  F2FP.F16.E4M3.UNPACK_B R119, R148 ;  /* 0x00000094ff77723e */ /* 0x000fe200020006ff */
[----:B------:R-:W1:Y:S01]  /*8860*/  LDTM.x64 R4, tmem[UR4+0x40] ;  /* 0x00004004000479ee */ /* 0x000e620008340000 */
[--C-:B------:R-:W-:Y:S01]  /*8870*/  HADD2.F32 R0, -RZ, R2.reuse.H0_H0 ;  /* 0x20000002ff007230 */ /* 0x100fe20000004100 */
[----:B------:R-:W-:Y:S01]  /*8880*/  NOP ;  /* 0x0000000000007918 */ /* 0x000fe20000000000 */
[----:B-1----:R1:W-:Y:S01]  /*8890*/  SYNCS.ARRIVE.TRANS64.RED.A1T0 RZ, [R187+URZ], RZ ;  /* 0x000000ffbbff79a7 */ /* 0x0023e200081004ff */
[----:B------:R-:W-:Y:S01]  /*88a0*/  HADD2.F32 R2, -RZ, R2.H1_H1 ;  /* 0x30000002ff027230 */ /* 0x000fe20000004100 */
[----:B------:R-:W-:Y:S01]  /*88b0*/  F2FP.F16.E4M3.UNPACK_B R123, R149 ;  /* 0x00000095ff7b723e */ /* 0x000fe200020006ff */
[----:B------:R-:W-:Y:S01]  /*88c0*/  HADD2.F32 R78, -RZ, R137.H1_H1 ;  /* 0x30000089ff4e7230 */ /* 0x000fe20000004100 */
[----:B------:R-:W-:Y:S01]  /*88d0*/  F2FP.F16.E4M3.UNPACK_B R127, R150 ;  /* 0x00000096ff7f723e */ /* 0x000fe200020006ff */
[--C-:B------:R-:W-:Y:S01]  /*88e0*/  HADD2.F32 R106, -RZ, R107.reuse.H0_H0 ;  /* 0x2000006bff6a7230 */ /* 0x100fe20000004100 */
[----:B------:R-:W-:Y:S01]  /*88f0*/  F2FP.F16.E4M3.UNPACK_B R130, R151 ;  /* 0x00000097ff82723e */ /* 0x000fe200020006ff */
[----:B------:R-:W-:Y:S01]  /*8900*/  HADD2.F32 R107, -RZ, R107.H1_H1 ;  /* 0x3000006bff6b7230 */ /* 0x000fe20000004100 */
[----:B------:R-:W-:Y:S01]  /*8910*/  F2FP.F16.E4M3.UNPACK_B R140, R140.H1 ;  /* 0x0000008cff8c723e */ /* 0x000fe200030006ff */
        /* <DEDUP_REMOVED lines=12> */
[C---:B------:R-:W-:Y:S01]  /*89e0*/  FMUL R4, R70.reuse, R4 ;  /* 0x0000000446047220 */ /* 0x040fe20000400000 */
[C---:B------:R-:W-:Y:S01]  /*89f0*/  FMUL R5, R70.reuse, R5 ;  /* 0x0000000546057220 */ /* 0x040fe20000400000 */
[--C-:B------:R-:W-:Y:S02]  /*8a00*/  HADD2.F32 R3, -RZ, R136.reuse.H0_H0 ;  /* 0x20000088ff037230 */ /* 0x100fe40000004100 */
        /* <DEDUP_REMOVED lines=9> */
[----:B------:R-:W-:Y:S02]  /*8aa0*/  HADD2.F32 R122, -RZ, R123.H0_H0 ;  /* 0x2000007bff7a7230 */ /* 0x000fe40000004100 */
[C---:B------:R-:W-:Y:S01]  /*8ab0*/  FMUL R6, R70.reuse, R6 ;  /* 0x0000000646067220 */ /* 0x040fe20000400000 */
[----:B------:R-:W-:Y:S02]  /*8ac0*/  HADD2.F32 R72, -RZ, R136.H1_H1 ;  /* 0x30000088ff487230 */ /* 0x000fe40000004100 */
[C---:B------:R-:W-:Y:S01]  /*8ad0*/  FMUL R7, R70.reuse, R7 ;  /* 0x0000000746077220 */ /* 0x040fe20000400000 */
[----:B------:R-:W-:Y:S02]  /*8ae0*/  HADD2.F32 R75, -RZ, R137.H0_H0 ;  /* 0x20000089ff4b7230 */ /* 0x000fe40000004100 */
[C---:B------:R-:W-:Y:S01]  /*8af0*/  FFMA R6, R73.reuse, R3, R6 ;  /* 0x0000000349067223 */ /* 0x040fe20000000006 */
[----:B------:R-:W-:Y:S02]  /*8b00*/  HADD2.F32 R123, -RZ, R123.H1_H1 ;  /* 0x3000007bff7b7230 */ /* 0x000fe40000004100 */
[C---:B------:R-:W-:Y:S01]  /*8b10*/  FFMA R7, R73.reuse, R72, R7 ;  /* 0x0000004849077223 */ /* 0x040fe20000000007 */
[C---:B------:R-:W-:Y:S01]  /*8b20*/  FFMA R8, R73.reuse, R74, R8 ;  /* 0x0000004a49087223 */ /* 0x040fe20000000008 */
[----:B------:R-:W-:Y:S01]  /*8b30*/  FFMA R9, R73, R76, R9 ;  /* 0x0000004c49097223 */ /* 0x000fe20000000009 */
[--C-:B------:R-:W-:Y:S02]  /*8b40*/  HADD2.F32 R126, -RZ, R127.reuse.H0_H0 ;  /* 0x2000007fff7e7230 */ /* 0x100fe40000004100 */
[C---:B------:R-:W-:Y:S01]  /*8b50*/  FMUL R10, R70.reuse, R10 ;  /* 0x0000000a460a7220 */ /* 0x040fe20000400000 */
[----:B------:R-:W-:Y:S01]  /*8b60*/  F2FP.SATFINITE.E4M3.F32.PACK_AB_MERGE_C R76, R7, R6, RZ ;  /* 0x00000006074c723e */ /* 0x000fe200048070ff */
[C---:B------:R-:W-:Y:S01]  /*8b70*/  FMUL R7, R70.reuse, R20 ;  /* 0x0000001446077220 */ /* 0x040fe20000400000 */
[----:B------:R-:W-:Y:S02]  /*8b80*/  HADD2.F32 R127, -RZ, R127.H1_H1 ;  /* 0x3000007fff7f7230 */ /* 0x000fe40000004100 */
[C---:B------:R-:W-:Y:S01]  /*8b90*/  FFMA R10, R73.reuse, R75, R10 ;  /* 0x0000004b490a7223 */ /* 0x040fe2000000000a */
[----:B------:R-:W-:Y:S02]  /*8ba0*/  HADD2.F32 R72, -RZ, R130.H0_H0 ;  /* 0x20000082ff487230 */ /* 0x000fe40000004100 */
        /* <DEDUP_REMOVED lines=8> */
[----:B------:R-:W-:Y:S01]  /*8c30*/  HADD2.F32 R75, -RZ, R130.H1_H1 ;  /* 0x30000082ff4b7230 */ /* 0x000fe20000004100 */
[----:B------:R-:W-:Y:S01]  /*8c40*/  F2FP.SATFINITE.E4M3.F32.PACK_AB_MERGE_C R78, R11, R10, RZ ;  /* 0x0000000a0b4e723e */ /* 0x000fe200048070ff */
[C---:B------:R-:W-:Y:S01]  /*8c50*/  FMUL R10, R70.reuse, R21 ;  /* 0x00000015460a7220 */ /* 0x040fe20000400000 */
[C---:B------:R-:W-:Y:S01]  /*8c60*/  FMUL R21, R70.reuse, R28 ;  /* 0x0000001c46157220 */ /* 0x040fe20000400000 */
        /* <DEDUP_REMOVED lines=9> */
[----:B------:R-:W-:Y:S01]  /*8d00*/  F2FP.SATFINITE.E4M3.F32.PACK_AB_MERGE_C R14, R15, R14, RZ ;  /* 0x0000000e0f0e723e */ /* 0x000fe200048070ff */
        /* <DEDUP_REMOVED lines=8> */
[C---:B------:R-:W-:Y:S01]  /*8d90*/  FFMA R11, R73.reuse, R88, R11 ;  /* 0x00000058490b7223 */ /* 0x040fe2000000000b */
[----:B------:R-:W-:Y:S01]  /*8da0*/  FMUL R22, R70, R29 ;  /* 0x0000001d46167220 */ /* 0x000fe20000400000 */
        /* <DEDUP_REMOVED lines=13> */
[----:B------:R-:W-:Y:S01]  /*8e80*/  FMUL R20, R70, R27 ;  /* 0x0000001b46147220 */ /* 0x000fe20000400000 */
[--C-:B------:R-:W-:Y:S01]  /*8e90*/  HADD2.F32 R96, -RZ, R142.reuse.H0_H0 ;  /* 0x2000008eff607230 */ /* 0x100fe20000004100 */
[----:B------:R-:W-:Y:S01]  /*8ea0*/  F2FP.SATFINITE.E4M3.F32.PACK_AB_MERGE_C R16, R10, R7, R16 ;  /* 0x000000070a10723e */ /* 0x000fe20004807010 */
[----:B------:R-:W-:Y:S02]  /*8eb0*/  HADD2.F32 R97, -RZ, R142.H1_H1 ;  /* 0x3000008eff617230 */ /* 0x000fe40000004100 */
[C---:B------:R-:W-:Y:S01]  /*8ec0*/  FFMA R20, R73.reuse, R93, R20 ;  /* 0x0000005d49147223 */ /* 0x040fe20000000014 */
[C---:B------:R-:W-:Y:S01]  /*8ed0*/  FFMA R21, R73.reuse, R94, R21 ;  /* 0x0000005e49157223 */ /* 0x040fe20000000015 */
[C---:B------:R-:W-:Y:S01]  /*8ee0*/  FFMA R22, R73.reuse, R95, R22 ;  /* 0x0000005f49167223 */ /* 0x040fe20000000016 */
[C---:B------:R-:W-:Y:S01]  /*8ef0*/  FMUL R23, R70.reuse, R30 ;  /* 0x0000001e46177220 */ /* 0x040fe20000400000 */
[----:B------:R-:W-:Y:S01]  /*8f00*/  FMUL R30, R70, R37 ;  /* 0x00000025461e7220 */ /* 0x000fe20000400000 */
[----:B------:R-:W-:Y:S01]  /*8f10*/  F2FP.SATFINITE.E4M3.F32.PACK_AB_MERGE_C R19, R20, R19, RZ ;  /* 0x000000131413723e */ /* 0x000fe200048070ff */
[C---:B------:R-:W-:Y:S01]  /*8f20*/  FMUL R37, R70.reuse, R44 ;  /* 0x0000002c46257220 */ /* 0x040fe20000400000 */
[C---:B------:R-:W-:Y:S01]  /*8f30*/  FFMA R23, R73.reuse, R96, R23 ;  /* 0x0000006049177223 */ /* 0x040fe20000000017 */
        /* <DEDUP_REMOVED lines=20> */
[----:B------:R-:W-:Y:S01]  /*9080*/  F2FP.F16.E4M3.UNPACK_B R147, R147.H1 ;  /* 0x00000093ff93723e */ /* 0x000fe200030006ff */
[----:B------:R-:W-:Y:S01]  /*9090*/  FMUL R38, R70, R45 ;  /* 0x0000002d46267220 */ /* 0x000fe20000400000 */
[----:B------:R-:W-:Y:S01]  /*90a0*/  F2FP.SATFINITE.E4M3.F32.PACK_AB_MERGE_C R19, R28, R27, RZ ;  /* 0x0000001b1c13723e */ /* 0x000fe200048070ff */
[----:B------:R-:W-:Y:S01]  /*90b0*/  FFMA R31, R73, R104, R31 ;  /* 0x00000068491f7223 */ /* 0x000fe2000000001f */
[C---:B------:R-:W-:Y:S01]  /*90c0*/  FMUL R45, R70.reuse, R52 ;  /* 0x00000034462d7220 */ /* 0x040fe20000400000 */
[C---:B------:R-:W-:Y:S01]  /*90d0*/  FMUL R52, R70.reuse, R59 ;  /* 0x0000003b46347220 */ /* 0x040fe20000400000 */
[----:B------:R-:W-:Y:S01]  /*90e0*/  F2FP.F16.E4M3.UNPACK_B R148, R148.H1 ;  /* 0x00000094ff94723e */ /* 0x000fe200030006ff */
[C---:B------:R-:W-:Y:S01]  /*90f0*/  FMUL R59, R70.reuse, R66 ;  /* 0x00000042463b7220 */ /* 0x040fe20000400000 */
[----:B------:R-:W-:Y:S01]  /*9100*/  F2FP.SATFINITE.E4M3.F32.PACK_AB_MERGE_C R66, R13, R12, R14 ;  /* 0x0000000c0d42723e */ /* 0x000fe2000480700e */
        /* <DEDUP_REMOVED lines=11> */
[C---:B------:R-:W-:Y:S01]  /*91c0*/  FFMA R35, R73.reuse, R108, R35 ;  /* 0x0000006c49237223 */ /* 0x040fe20000000023 */
[C---:B------:R-:W-:Y:S01]  /*91d0*/  FMUL R36, R70.reuse, R43 ;  /* 0x0000002b46247220 */ /* 0x040fe20000400000 */
[--C-:B------:R-:W-:Y:S02]  /*91e0*/  HADD2.F32 R112, -RZ, R146.reuse.H0_H0 ;  /* 0x20000092ff707230 */ /* 0x100fe40000004100 */
[C---:B------:R-:W-:Y:S01]  /*91f0*/  FMUL R39, R70.reuse, R46 ;  /* 0x0000002e46277220 */ /* 0x040fe20000400000 */
        /* <DEDUP_REMOVED lines=13> */
[C---:B------:R-:W-:Y:S01]  /*92d0*/  FMUL R46, R70.reuse, R53 ;  /* 0x00000035462e7220 */ /* 0x040fe20000400000 */
[--C-:B------:R-:W-:Y:S02]  /*92e0*/  HADD2.F32 R120, -RZ, R148.reuse.H0_H0 ;  /* 0x20000094ff787230 */ /* 0x100fe40000004100 */
[C---:B------:R-:W-:Y:S01]  /*92f0*/  FMUL R50, R70.reuse, R57 ;  /* 0x0000003946327220 */ /* 0x040fe20000400000 */
[C---:B------:R-:W-:Y:S01]  /*9300*/  FMUL R51, R70.reuse, R58 ;  /* 0x0000003a46337220 */ /* 0x040fe20000400000 */
[C---:B------:R-:W-:Y:S01]  /*9310*/  FMUL R53, R70.reuse, R60 ;  /* 0x0000003c46357220 */ /* 0x040fe20000400000 */
[C---:B------:R-:W-:Y:S01]  /*9320*/  FFMA R43, R73.reuse, R116, R43 ;  /* 0x00000074492b7223 */ /* 0x040fe2000000002b */
[----:B------:R-:W-:Y:S02]  /*9330*/  HADD2.F32 R121, -RZ, R148.H1_H1 ;  /* 0x30000094ff797230 */ /* 0x000fe40000004100 */
[C---:B------:R-:W-:Y:S01]  /*9340*/  FMUL R47, R70.reuse, R54 ;  /* 0x00000036462f7220 */ /* 0x040fe20000400000 */
[C---:B------:R-:W-:Y:S01]  /*9350*/  FMUL R57, R70.reuse, R64 ;  /* 0x0000004046397220 */ /* 0x040fe20000400000 */
[C---:B------:R-:W-:Y:S01]  /*9360*/  FMUL R58, R70.reuse, R65 ;  /* 0x00000041463a7220 */ /* 0x040fe20000400000 */
[C---:B------:R-:W-:Y:S01]  /*9370*/  FMUL R60, R70.reuse, R67 ;  /* 0x00000043463c7220 */ /* 0x040fe20000400000 */
[----:B------:R-:W-:Y:S01]  /*9380*/  FFMA R44, R73, R117, R44 ;  /* 0x00000075492c7223 */ /* 0x000fe2000000002c */
[C---:B------:R-:W-:Y:S01]  /*9390*/  FMUL R48, R70.reuse, R55 ;  /* 0x0000003746307220 */ /* 0x040fe20000400000 */
[----:B------:R-:W-:Y:S01]  /*93a0*/  F2FP.SATFINITE.E4M3.F32.PACK_AB_MERGE_C R64, R5, R4, R76 ;  /* 0x000000040540723e */ /* 0x000fe2000480704c */
[----:B------:R-:W-:Y:S01]  /*93b0*/  FFMA R45, R73, R118, R45 ;  /* 0x00000076492d7223 */ /* 0x000fe2000000002d */
[----:B------:R-:W-:Y:S01]  /*93c0*/  F2FP.SATFINITE.E4M3.F32.PACK_AB_MERGE_C R65, R9, R8, R78 ;  /* 0x000000080941723e */ /* 0x000fe2000480704e */
[----:B------:R-:W-:Y:S01]  /*93d0*/  FMUL R49, R70, R56 ;  /* 0x0000003846317220 */ /* 0x000fe20000400000 */
[----:B------:R-:W-:Y:S01]  /*93e0*/  F2FP.SATFINITE.E4M3.F32.PACK_AB_MERGE_C R67, R2, R0, R3 ;  /* 0x000000000243723e */ /* 0x000fe20004807003 */
[C---:B------:R-:W-:Y:S01]  /*93f0*/  FFMA R46, R73.reuse, R119, R46 ;  /* 0x00000077492e7223 */ /* 0x040fe2000000002e */
[----:B------:R-:W-:Y:S01]  /*9400*/  F2FP.F16.E4M3.UNPACK_B R150, R150.H1 ;  /* 0x00000096ff96723e */ /* 0x000fe200030006ff */
[--C-:B------:R-:W-:Y:S02]  /*9410*/  HADD2.F32 R124, -RZ, R149.reuse.H0_H0 ;  /* 0x20000095ff7c7230 */ /* 0x100fe40000004100 */
[C---:B------:R-:W-:Y:S01]  /*9420*/  FFMA R47, R73.reuse, R120, R47 ;  /* 0x00000078492f7223 */ /* 0x040fe2000000002f */
[----:B------:R1:W-:Y:S01]  /*9430*/  STS.128 [R163+UR49+0x6200], R64 ;  /* 0x00620040a3007988 */ /* 0x0003e20008000c31 */
[----:B------:R-:W-:Y:S02]  /*9440*/  HADD2.F32 R125, -RZ, R149.H1_H1 ;  /* 0x30000095ff7d7230 */ /* 0x000fe40000004100 */
[C---:B------:R-:W-:Y:S01]  /*9450*/  FFMA R48, R73.reuse, R121, R48 ;  /* 0x0000007949307223 */ /* 0x040fe20000000030 */
[C---:B------:R-:W-:Y:S01]  /*9460*/  FFMA R49, R73.reuse, R122, R49 ;  /* 0x0000007a49317223 */ /* 0x040fe20000000031 */
[----:B------:R-:W-:Y:S01]  /*9470*/  F2FP.F16.E4M3.UNPACK_B R151, R151.H1 ;  /* 0x00000097ff97723e */ /* 0x000fe200030006ff */
[C---:B------:R-:W-:Y:S01]  /*9480*/  FFMA R50, R73.reuse, R123, R50 ;  /* 0x0000007b49327223 */ /* 0x040fe20000000032 */
[----:B------:R-:W-:Y:S01]  /*9490*/  FMUL R54, R70, R61 ;  /* 0x0000003d46367220 */ /* 0x000fe20000400000 */
[--C-:B------:R-:W-:Y:S01]  /*94a0*/  HADD2.F32 R128, -RZ, R150.reuse.H0_H0 ;  /* 0x20000096ff807230 */ /* 0x100fe20000004100 */
[----:B------:R1:W-:Y:S01]  /*94b0*/  STS.128 [R192+0x6010], R16 ;  /* 0x00601010c0007388 */ /* 0x0003e20000000c00 */
[----:B------:R-:W-:Y:S01]  /*94c0*/  F2FP.SATFINITE.E4M3.F32.PACK_AB_MERGE_C R35, R36, R35, RZ ;  /* 0x000000232423723e */ /* 0x000fe200048070ff */
[C---:B------:R-:W-:Y:S01]  /*94d0*/  FFMA R51, R73.reuse, R124, R51 ;  /* 0x0000007c49337223 */ /* 0x040fe20000000033 */
[----:B------:R-:W-:Y:S01]  /*94e0*/  F2FP.SATFINITE.E4M3.F32.PACK_AB_MERGE_C R39, R40, R39, RZ ;  /* 0x000000272827723e */ /* 0x000fe200048070ff */
[----:B------:R-:W-:Y:S02]  /*94f0*/  HADD2.F32 R129, -RZ, R150.H1_H1 ;  /* 0x30000096ff817230 */ /* 0x000fe40000004100 */
[C---:B------:R-:W-:Y:S01]  /*9500*/  FMUL R55, R70.reuse, R62 ;  /* 0x0000003e46377220 */ /* 0x040fe20000400000 */
[C---:B------:R-:W-:Y:S01]  /*9510*/  FFMA R52, R73.reuse, R125, R52 ;  /* 0x0000007d49347223 */ /* 0x040fe20000000034 */
[----:B------:R-:W-:Y:S01]  /*9520*/  FMUL R56, R70, R63 ;  /* 0x0000003f46387220 */ /* 0x000fe20000400000 */
[C---:B------:R-:W-:Y:S01]  /*9530*/  FFMA R53, R73.reuse, R126, R53 ;  /* 0x0000007e49357223 */ /* 0x040fe20000000035 */
[C---:B------:R-:W-:Y:S01]  /*9540*/  FFMA R54, R73.reuse, R127, R54 ;  /* 0x0000007f49367223 */ /* 0x040fe20000000036 */
[--C-:B------:R-:W-:Y:S02]  /*9550*/  HADD2.F32 R74, -RZ, R151.reuse.H0_H0 ;  /* 0x20000097ff4a7230 */ /* 0x100fe40000004100 */
[C---:B------:R-:W-:Y:S01]  /*9560*/  FFMA R55, R73.reuse, R128, R55 ;  /* 0x0000008049377223 */ /* 0x040fe20000000037 */
[----:B------:R-:W-:Y:S02]  /*9570*/  HADD2.F32 R131, -RZ, R151.H1_H1 ;  /* 0x30000097ff837230 */ /* 0x000fe40000004100 */
[C---:B------:R-:W-:Y:S01]  /*9580*/  FFMA R56, R73.reuse, R129, R56 ;  /* 0x0000008149387223 */ /* 0x040fe20000000038 */
[----:B------:R-:W-:Y:S01]  /*9590*/  F2FP.SATFINITE.E4M3.F32.PACK_AB_MERGE_C R43, R44, R43, RZ ;  /* 0x0000002b2c2b723e */ /* 0x000fe200048070ff */
[C---:B------:R-:W-:Y:S01]  /*95a0*/  FFMA R57, R73.reuse, R72, R57 ;  /* 0x0000004849397223 */ /* 0x040fe20000000039 */
[C---:B------:R-:W-:Y:S01]  /*95b0*/  FFMA R58, R73.reuse, R75, R58 ;  /* 0x0000004b493a7223 */ /* 0x040fe2000000003a */
[C---:B------:R-:W-:Y:S01]  /*95c0*/  FFMA R59, R73.reuse, R74, R59 ;  /* 0x0000004a493b7223 */ /* 0x040fe2000000003b */
[----:B------:R-:W-:Y:S01]  /*95d0*/  F2FP.SATFINITE.E4M3.F32.PACK_AB_MERGE_C R33, R34, R33, R35 ;  /* 0x000000212221723e */ /* 0x000fe20004807023 */
[----:B------:R-:W-:Y:S01]  /*95e0*/  FFMA R60, R73, R131, R60 ;  /* 0x00000083493c7223 */ /* 0x000fe2000000003c */
[----:B------:R-:W-:Y:S02]  /*95f0*/  F2FP.SATFINITE.E4M3.F32.PACK_AB_MERGE_C R32, R30, R29, R32 ;  /* 0x0000001d1e20723e */ /* 0x000fe40004807020 */
        /* <DEDUP_REMOVED lines=11> */
[----:B------:R-:W-:Y:S03]  /*96b0*/  IADD3 R68, PT, PT, R68, 0x1, RZ ;  /* 0x0000000144447810 */ /* 0x000fe60007ffe0ff */
        /* <DEDUP_REMOVED lines=13> */
[----:B------:R-:W-:Y:S01]  /*9790*/  R2UR UR12, R185 ;  /* 0x00000000b90c72ca */ /* 0x000fe200000e0000 */
[----:B------:R-:W-:Y:S02]  /*97a0*/  UIADD3 UR8, UPT, UPT, UR49, 0x6200, URZ ;  /* 0x0000620031087890 */ /* 0x000fe4000fffe0ff */
[----:B--2---:R-:W-:Y:S04]  /*97b0*/  UIADD3 UR4, UP0, UPT, UR6, 0x680, URZ ;  /* 0x0000068006047890 */ /* 0x004fe8000ff1e0ff */
[----:B------:R-:W-:Y:S09]  /*97c0*/  UIADD3.X UR5, UPT, UPT, URZ, UR7, URZ, UP0, !UPT ;  /* 0x00000007ff057290 */ /* 0x000ff200087fe4ff */
[----:B------:R2:W-:Y:S01]  /*97d0*/  UTMASTG.4D.IM2COL [UR8], [UR4] ;  /* 0x00000008040073b5 */ /* 0x0005e20008058000 */
[----:B------:R0:W-:Y:S01]  /*97e0*/  UTMACMDFLUSH ;  /* 0x00000000000079b7 */ /* 0x0001e20000000000 */
[----:B--2---:R-:W-:Y:S04]  /*97f0*/  DEPBAR.LE SB0, 0x1 ;  /* 0x000080400000791a */ /* 0x004fe80000000000 */
.L_x_128:
[----:B------:R-:W-:Y:S05]  /*9800*/  BSYNC.RECONVERGENT B0 ;  /* 0x0000000000007941 */ /* 0x000fea0003800200 */
.L_x_127:
[----:B------:R-:W-:Y:S01]  /*9810*/  R2UR UR5, R175 ;  /* 0x00000000af0572ca */ /* 0x000fe200000e0000 */
[----:B------:R-:W-:Y:S01]  /*9820*/  BAR.SYNC.DEFER_BLOCKING 0x1, 0x80 ;  /* 0x0042000000007b1d */ /* 0x000fe20000010000 */
[----:B------:R-:W-:Y:S01]  /*9830*/  R2UR UR4, R176 ;  /* 0x00000000b00472ca */ /* 0x000fe200000e0000 */
[----:B------:R-:W-:Y:S01]  /*9840*/  UISETP.NE.AND UP0, UPT, UR52, URZ, UPT ;  /* 0x000000ff3400728c */ /* 0x000fe2000bf05270 */
[C---:B------:R-:W-:Y:S02]  /*9850*/  ISETP.NE.AND P0, PT, R68.reuse, 0x2, PT ;  /* 0x000000024400780c */ /* 0x040fe40003f05270 */
[----:B------:R-:W-:Y:S02]  /*9860*/  LOP3.LUT R161, R161, 0x1, RZ, 0x3c, !PT ;  /* 0x00000001a1a17812 */ /* 0x000fe400078e3cff */
[----:B------:R-:W-:Y:S02]  /*9870*/  SEL R3, RZ, 0x1, P0 ;  /* 0x00000001ff037807 */ /* 0x000fe40000000000 */
[----:B------:R-:W-:Y:S02]  /*9880*/  SEL R68, R68, RZ, P0 ;  /* 0x000000ff44447207 */ /* 0x000fe40000000000 */
[----:B------:R-:W-:Y:S01]  /*9890*/  LOP3.LUT R162, R162, R3, RZ, 0x3c, !PT ;  /* 0x00000003a2a27212 */ /* 0x000fe200078e3cff */
[----:B------:R-:W-:Y:S02]  /*98a0*/  UIADD3 UR21, UPT, UPT, UR36, UR5, URZ ;  /* 0x0000000524157290 */ /* 0x000fe4000fffe0ff */
[----:B------:R-:W-:Y:S01]  /*98b0*/  UIADD3 UR50, UPT, UPT, UR37, UR4, URZ ;  /* 0x0000000425327290 */ /* 0x000fe2000fffe0ff */
[----:B------:R-:W-:Y:S01]  /*98c0*/  UMOV UR51, UR61 ;  /* 0x0000003d00337c82 */ /* 0x000fe20008000000 */
[----:B------:R-:W-:Y:S10]  /*98d0*/  BRA.U UP0, `(.L_x_129) ;  /* 0xffffffc100fc7547 */ /* 0x000ff4000b83ffff */
[----:B------:R-:W-:Y:S05]  /*98e0*/  EXIT ;  /* 0x000000000000794d */ /* 0x000fea0003800000 */
.L_x_25:
[----:B------:R-:W-:Y:S07]  /*98f0*/  MOV R0, UR17 ;  /* 0x0000001100007c02 */ /* 0x000fee0008000f00 */
.L_x_130:
[----:B-1----:R1:W2:Y:S02]  /*9900*/  SYNCS.PHASECHK.TRANS64.TRYWAIT P0, [R0+URZ+0x80], R5 ;  /* 0x00008005000075a7 */ /* 0x0022a400080011ff */
[----:B--2---:R-:W-:Y:S05]  /*9910*/  @!P0 NANOSLEEP.SYNCS 0x989680 ;  /* 0x009896800000895d */ /* 0x004fea0003900000 */
[----:B------:R-:W2:Y:S02]  /*9920*/  @!P0 SYNCS.PHASECHK.TRANS64 P0, [R0+URZ+0x80], R5 ;  /* 0x00008005000085a7 */ /* 0x000ea400080010ff */
[----:B--2---:R-:W-:Y:S05]  /*9930*/  @!P0 BRA `(.L_x_130) ;  /* 0xfffffffc00f08947 */ /* 0x004fea000383ffff */
[----:B------:R-:W-:Y:S05]  /*9940*/  BRA `(.L_x_24) ;  /* 0xffffff8000b07947 */ /* 0x000fea000383ffff */
.L_x_32:
[----:B------:R-:W-:Y:S07]  /*9950*/  MOV R0, UR17 ;  /* 0x0000001100007c02 */ /* 0x000fee0008000f00 */
.L_x_131:
[----:B-1----:R1:W2:Y:S02]  /*9960*/  SYNCS.PHASECHK.TRANS64.TRYWAIT P0, [R0+URZ+0x80], R5 ;  /* 0x00008005000075a7 */ /* 0x0022a400080011ff */
[----:B--2---:R-:W-:Y:S05]  /*9970*/  @!P0 NANOSLEEP.SYNCS 0x989680 ;  /* 0x009896800000895d */ /* 0x004fea0003900000 */
[----:B------:R-:W2:Y:S02]  /*9980*/  @!P0 SYNCS.PHASECHK.TRANS64 P0, [R0+URZ+0x80], R5 ;  /* 0x00008005000085a7 */ /* 0x000ea400080010ff */
[----:B--2---:R-:W-:Y:S05]  /*9990*/  @!P0 BRA `(.L_x_131) ;  /* 0xfffffffc00f08947 */ /* 0x004fea000383ffff */
[----:B------:R-:W-:Y:S05]  /*99a0*/  BRA `(.L_x_31) ;  /* 0xffffff88000c7947 */ /* 0x000fea000383ffff */
.L_x_37:
[----:B------:R-:W-:-:S07]  /*99b0*/  MOV R0, UR25 ;  /* 0x0000001900007c02 */ /* 0x000fce0008000f00 */
.L_x_132:
[----:B-1----:R1:W2:Y:S02]  /*99c0*/  SYNCS.PHASECHK.TRANS64.TRYWAIT P0, [R0+URZ+0x130], R3 ;  /* 0x00013003000075a7 */ /* 0x0022a400080011ff */
[----:B--2---:R-:W-:Y:S05]  /*99d0*/  @!P0 NANOSLEEP.SYNCS 0x989680 ;  /* 0x009896800000895d */ /* 0x004fea0003900000 */
[----:B------:R-:W2:Y:S02]  /*99e0*/  @!P0 SYNCS.PHASECHK.TRANS64 P0, [R0+URZ+0x130], R3 ;  /* 0x00013003000085a7 */ /* 0x000ea400080010ff */
[----:B--2---:R-:W-:Y:S05]  /*99f0*/  @!P0 BRA `(.L_x_132) ;  /* 0xfffffffc00f08947 */ /* 0x004fea000383ffff */
[----:B------:R-:W-:Y:S05]  /*9a00*/  BRA `(.L_x_133) ;  /* 0xffffff8800d87947 */ /* 0x000fea000383ffff */
.L_x_41:
[----:B------:R-:W-:-:S07]  /*9a10*/  MOV R0, UR4 ;  /* 0x0000000400007c02 */ /* 0x000fce0008000f00 */
.L_x_134:
[----:B-1----:R1:W2:Y:S02]  /*9a20*/  SYNCS.PHASECHK.TRANS64.TRYWAIT P0, [R0+URZ], R3 ;  /* 0x00000003000075a7 */ /* 0x0022a400080011ff */
[----:B--2---:R-:W-:Y:S05]  /*9a30*/  @!P0 NANOSLEEP.SYNCS 0x989680 ;  /* 0x009896800000895d */ /* 0x004fea0003900000 */
[----:B------:R-:W2:Y:S02]  /*9a40*/  @!P0 SYNCS.PHASECHK.TRANS64 P0, [R0+URZ], R3 ;  /* 0x00000003000085a7 */ /* 0x000ea400080010ff */
[----:B--2---:R-:W-:Y:S05]  /*9a50*/  @!P0 BRA `(.L_x_134) ;  /* 0xfffffffc00f08947 */ /* 0x004fea000383ffff */
[----:B------:R-:W-:Y:S05]  /*9a60*/  BRA `(.L_x_135) ;  /* 0xffffff9000707947 */ /* 0x000fea000383ffff */
.L_x_42:
[----:B------:R-:W-:-:S07]  /*9a70*/  MOV R0, UR5 ;  /* 0x0000000500007c02 */ /* 0x000fce0008000f00 */
.L_x_136:
[----:B-1----:R1:W2:Y:S02]  /*9a80*/  SYNCS.PHASECHK.TRANS64.TRYWAIT P0, [R0+URZ], R3 ;  /* 0x00000003000075a7 */ /* 0x0022a400080011ff */
[----:B--2---:R-:W-:Y:S05]  /*9a90*/  @!P0 NANOSLEEP.SYNCS 0x989680 ;  /* 0x009896800000895d */ /* 0x004fea0003900000 */
[----:B------:R-:W2:Y:S02]  /*9aa0*/  @!P0 SYNCS.PHASECHK.TRANS64 P0, [R0+URZ], R3 ;  /* 0x00000003000085a7 */ /* 0x000ea400080010ff */
[----:B--2---:R-:W-:Y:S05]  /*9ab0*/  @!P0 BRA `(.L_x_136) ;  /* 0xfffffffc00f08947 */ /* 0x004fea000383ffff */
[----:B------:R-:W-:Y:S05]  /*9ac0*/  BRA `(.L_x_137) ;  /* 0xffffff9000807947 */ /* 0x000fea000383ffff */
.L_x_43:
[----:B------:R-:W-:-:S07]  /*9ad0*/  MOV R0, UR5 ;  /* 0x0000000500007c02 */ /* 0x000fce0008000f00 */
.L_x_138:
[----:B-1----:R1:W2:Y:S02]  /*9ae0*/  SYNCS.PHASECHK.TRANS64.TRYWAIT P0, [R0+URZ], R3 ;  /* 0x00000003000075a7 */ /* 0x0022a400080011ff */
[----:B--2---:R-:W-:Y:S05]  /*9af0*/  @!P0 NANOSLEEP.SYNCS 0x989680 ;  /* 0x009896800000895d */ /* 0x004fea0003900000 */
[----:B------:R-:W2:Y:S02]  /*9b00*/  @!P0 SYNCS.PHASECHK.TRANS64 P0, [R0+URZ], R3 ;  /* 0x00000003000085a7 */ /* 0x000ea400080010ff */
[----:B--2---:R-:W-:Y:S05]  /*9b10*/  @!P0 BRA `(.L_x_138) ;  /* 0xfffffffc00f08947 */ /* 0x004fea000383ffff */
[----:B------:R-:W-:Y:S05]  /*9b20*/  BRA `(.L_x_139) ;  /* 0xffffff9000907947 */ /* 0x000fea000383ffff */
.L_x_44:
[----:B------:R-:W-:-:S07]  /*9b30*/  MOV R0, UR5 ;  /* 0x0000000500007c02 */ /* 0x000fce0008000f00 */
.L_x_140:
[----:B-1----:R1:W2:Y:S02]  /*9b40*/  SYNCS.PHASECHK.TRANS64.TRYWAIT P0, [R0+URZ], R3 ;  /* 0x00000003000075a7 */ /* 0x0022a400080011ff */
[----:B--2---:R-:W-:Y:S05]  /*9b50*/  @!P0 NANOSLEEP.SYNCS 0x989680 ;  /* 0x009896800000895d */ /* 0x004fea0003900000 */
[----:B------:R-:W2:Y:S02]  /*9b60*/  @!P0 SYNCS.PHASECHK.TRANS64 P0, [R0+URZ], R3 ;  /* 0x00000003000085a7 */ /* 0x000ea400080010ff */
[----:B--2---:R-:W-:Y:S05]  /*9b70*/  @!P0 BRA `(.L_x_140) ;  /* 0xfffffffc00f08947 */ /* 0x004fea000383ffff */
[----:B------:R-:W-:Y:S05]  /*9b80*/  BRA `(.L_x_141) ;  /* 0xffffff9000a07947 */ /* 0x000fea000383ffff */
.L_x_45:
[----:B------:R-:W-:-:S07]  /*9b90*/  MOV R0, UR5 ;  /* 0x0000000500007c02 */ /* 0x000fce0008000f00 */
.L_x_142:
[----:B-1----:R1:W2:Y:S02]  /*9ba0*/  SYNCS.PHASECHK.TRANS64.TRYWAIT P0, [R0+URZ], R3 ;  /* 0x00000003000075a7 */ /* 0x0022a400080011ff */
[----:B--2---:R-:W-:Y:S05]  /*9bb0*/  @!P0 NANOSLEEP.SYNCS 0x989680 ;  /* 0x009896800000895d */ /* 0x004fea0003900000 */
[----:B------:R-:W2:Y:S02]  /*9bc0*/  @!P0 SYNCS.PHASECHK.TRANS64 P0, [R0+URZ], R3 ;  /* 0x00000003000085a7 */ /* 0x000ea400080010ff */
[----:B--2---:R-:W-:Y:S05]  /*9bd0*/  @!P0 BRA `(.L_x_142) ;  /* 0xfffffffc00f08947 */ /* 0x004fea000383ffff */
[----:B------:R-:W-:Y:S05]  /*9be0*/  BRA `(.L_x_143) ;  /* 0xffffff9000b07947 */ /* 0x000fea000383ffff */
.L_x_46:
[----:B------:R-:W-:-:S07]  /*9bf0*/  MOV R0, UR5 ;  /* 0x0000000500007c02 */ /* 0x000fce0008000f00 */
.L_x_144:
[----:B-1----:R1:W2:Y:S02]  /*9c00*/  SYNCS.PHASECHK.TRANS64.TRYWAIT P0, [R0+URZ], R3 ;  /* 0x00000003000075a7 */ /* 0x0022a400080011ff */
[----:B--2---:R-:W-:Y:S05]  /*9c10*/  @!P0 NANOSLEEP.SYNCS 0x989680 ;  /* 0x009896800000895d */ /* 0x004fea0003900000 */
[----:B------:R-:W2:Y:S02]  /*9c20*/  @!P0 SYNCS.PHASECHK.TRANS64 P0, [R0+URZ], R3 ;  /* 0x00000003000085a7 */ /* 0x000ea400080010ff */
[----:B--2---:R-:W-:Y:S05]  /*9c30*/  @!P0 BRA `(.L_x_144) ;  /* 0xfffffffc00f08947 */ /* 0x004fea000383ffff */
[----:B------:R-:W-:Y:S05]  /*9c40*/  BRA `(.L_x_145) ;  /* 0xffffff9000c07947 */ /* 0x000fea000383ffff */
.L_x_47:
[----:B------:R-:W-:-:S07]  /*9c50*/  MOV R0, UR5 ;  /* 0x0000000500007c02 */ /* 0x000fce0008000f00 */
.L_x_146:
[----:B-1----:R1:W2:Y:S02]  /*9c60*/  SYNCS.PHASECHK.TRANS64.TRYWAIT P0, [R0+URZ], R3 ;  /* 0x00000003000075a7 */ /* 0x0022a400080011ff */
[----:B--2---:R-:W-:Y:S05]  /*9c70*/  @!P0 NANOSLEEP.SYNCS 0x989680 ;  /* 0x009896800000895d */ /* 0x004fea0003900000 */
[----:B------:R-:W2:Y:S02]  /*9c80*/  @!P0 SYNCS.PHASECHK.TRANS64 P0, [R0+URZ], R3 ;  /* 0x00000003000085a7 */ /* 0x000ea400080010ff */
[----:B--2---:R-:W-:Y:S05]  /*9c90*/  @!P0 BRA `(.L_x_146) ;  /* 0xfffffffc00f08947 */ /* 0x004fea000383ffff */
[----:B------:R-:W-:Y:S05]  /*9ca0*/  BRA `(.L_x_147) ;  /* 0xffffff9000d07947 */ /* 0x000fea000383ffff */
.L_x_48:
[----:B------:R-:W-:-:S07]  /*9cb0*/  MOV R0, UR5 ;  /* 0x0000000500007c02 */ /* 0x000fce0008000f00 */
.L_x_148:
[----:B-1----:R1:W2:Y:S02]  /*9cc0*/  SYNCS.PHASECHK.TRANS64.TRYWAIT P0, [R0+URZ], R3 ;  /* 0x00000003000075a7 */ /* 0x0022a400080011ff */
[----:B--2---:R-:W-:Y:S05]  /*9cd0*/  @!P0 NANOSLEEP.SYNCS 0x989680 ;  /* 0x009896800000895d */ /* 0x004fea0003900000 */
[----:B------:R-:W2:Y:S02]  /*9ce0*/  @!P0 SYNCS.PHASECHK.TRANS64 P0, [R0+URZ], R3 ;  /* 0x00000003000085a7 */ /* 0x000ea400080010ff */
[----:B--2---:R-:W-:Y:S05]  /*9cf0*/  @!P0 BRA `(.L_x_148) ;  /* 0xfffffffc00f08947 */ /* 0x004fea000383ffff */
[----:B------:R-:W-:Y:S05]  /*9d00*/  BRA `(.L_x_149) ;  /* 0xffffff9000e07947 */ /* 0x000fea000383ffff */
.L_x_49:
[----:B------:R-:W-:-:S07]  /*9d10*/  MOV R0, UR5 ;  /* 0x0000000500007c02 */ /* 0x000fce0008000f00 */
.L_x_150:
[----:B-1----:R1:W2:Y:S02]  /*9d20*/  SYNCS.PHASECHK.TRANS64.TRYWAIT P0, [R0+URZ], R3 ;  /* 0x00000003000075a7 */ /* 0x0022a400080011ff */
[----:B--2---:R-:W-:Y:S05]  /*9d30*/  @!P0 NANOSLEEP.SYNCS 0x989680 ;  /* 0x009896800000895d */ /* 0x004fea0003900000 */
[----:B------:R-:W2:Y:S02]  /*9d40*/  @!P0 SYNCS.PHASECHK.TRANS64 P0, [R0+URZ], R3 ;  /* 0x00000003000085a7 */ /* 0x000ea400080010ff */
[----:B--2---:R-:W-:Y:S05]  /*9d50*/  @!P0 BRA `(.L_x_150) ;  /* 0xfffffffc00f08947 */ /* 0x004fea000383ffff */
[----:B------:R-:W-:Y:S05]  /*9d60*/  BRA `(.L_x_151) ;  /* 0xffffff9000f07947 */ /* 0x000fea000383ffff */
.L_x_50:
[----:B------:R-:W-:-:S07]  /*9d70*/  MOV R0, UR5 ;  /* 0x0000000500007c02 */ /* 0x000fce0008000f00 */
.L_x_152:
[----:B-1----:R1:W2:Y:S02]  /*9d80*/  SYNCS.PHASECHK.TRANS64.TRYWAIT P0, [R0+URZ], R3 ;  /* 0x00000003000075a7 */ /* 0x0022a400080011ff */
[----:B--2---:R-:W-:Y:S05]  /*9d90*/  @!P0 NANOSLEEP.SYNCS 0x989680 ;  /* 0x009896800000895d */ /* 0x004fea0003900000 */
[----:B------:R-:W2:Y:S02]  /*9da0*/  @!P0 SYNCS.PHASECHK.TRANS64 P0, [R0+URZ], R3 ;  /* 0x00000003000085a7 */ /* 0x000ea400080010ff */
[----:B--2---:R-:W-:Y:S05]  /*9db0*/  @!P0 BRA `(.L_x_152) ;  /* 0xfffffffc00f08947 */ /* 0x004fea000383ffff */
[----:B------:R-:W-:Y:S05]  /*9dc0*/  BRA `(.L_x_153) ;  /* 0xffffff9400007947 */ /* 0x000fea000383ffff */
.L_x_51:
[----:B------:R-:W-:-:S07]  /*9dd0*/  MOV R0, UR5 ;  /* 0x0000000500007c02 */ /* 0x000fce0008000f00 */
.L_x_154:
[----:B-1----:R1:W2:Y:S02]  /*9de0*/  SYNCS.PHASECHK.TRANS64.TRYWAIT P0, [R0+URZ], R3 ;  /* 0x00000003000075a7 */ /* 0x0022a400080011ff */
[----:B--2---:R-:W-:Y:S05]  /*9df0*/  @!P0 NANOSLEEP.SYNCS 0x989680 ;  /* 0x009896800000895d */ /* 0x004fea0003900000 */
[----:B------:R-:W2:Y:S02]  /*9e00*/  @!P0 SYNCS.PHASECHK.TRANS64 P0, [R0+URZ], R3 ;  /* 0x00000003000085a7 */ /* 0x000ea400080010ff */
[----:B--2---:R-:W-:Y:S05]  /*9e10*/  @!P0 BRA `(.L_x_154) ;  /* 0xfffffffc00f08947 */ /* 0x004fea000383ffff */
[----:B------:R-:W-:Y:S05]  /*9e20*/  BRA `(.L_x_155) ;  /* 0xffffff9400107947 */ /* 0x000fea000383ffff */
.L_x_52:
[----:B------:R-:W-:-:S07]  /*9e30*/  MOV R0, UR5 ;  /* 0x0000000500007c02 */ /* 0x000fce0008000f00 */
.L_x_156:
[----:B-1----:R1:W2:Y:S02]  /*9e40*/  SYNCS.PHASECHK.TRANS64.TRYWAIT P0, [R0+URZ], R3 ;  /* 0x00000003000075a7 */ /* 0x0022a400080011ff */
[----:B--2---:R-:W-:Y:S05]  /*9e50*/  @!P0 NANOSLEEP.SYNCS 0x989680 ;  /* 0x009896800000895d */ /* 0x004fea0003900000 */
[----:B------:R-:W2:Y:S02]  /*9e60*/  @!P0 SYNCS.PHASECHK.TRANS64 P0, [R0+URZ], R3 ;  /* 0x00000003000085a7 */ /* 0x000ea400080010ff */
[----:B--2---:R-:W-:Y:S05]  /*9e70*/  @!P0 BRA `(.L_x_156) ;  /* 0xfffffffc00f08947 */ /* 0x004fea000383ffff */
[----:B------:R-:W-:Y:S05]  /*9e80*/  BRA `(.L_x_157) ;  /* 0xffffff9400207947 */ /* 0x000fea000383ffff */
.L_x_53:
[----:B------:R-:W-:-:S07]  /*9e90*/  MOV R0, UR5 ;  /* 0x0000000500007c02 */ /* 0x000fce0008000f00 */
.L_x_158:
[----:B-1----:R1:W2:Y:S02]  /*9ea0*/  SYNCS.PHASECHK.TRANS64.TRYWAIT P0, [R0+URZ], R3 ;  /* 0x00000003000075a7 */ /* 0x0022a400080011ff */
[----:B--2---:R-:W-:Y:S05]  /*9eb0*/  @!P0 NANOSLEEP.SYNCS 0x989680 ;  /* 0x009896800000895d */ /* 0x004fea0003900000 */
[----:B------:R-:W2:Y:S02]  /*9ec0*/  @!P0 SYNCS.PHASECHK.TRANS64 P0, [R0+URZ], R3 ;  /* 0x00000003000085a7 */ /* 0x000ea400080010ff */
[----:B--2---:R-:W-:Y:S05]  /*9ed0*/  @!P0 BRA `(.L_x_158) ;  /* 0xfffffffc00f08947 */ /* 0x004fea000383ffff */
[----:B------:R-:W-:Y:S05]  /*9ee0*/  BRA `(.L_x_159) ;  /* 0xffffff9400307947 */ /* 0x000fea000383ffff */
.L_x_54:
[----:B------:R-:W-:-:S07]  /*9ef0*/  MOV R0, UR5 ;  /* 0x0000000500007c02 */ /* 0x000fce0008000f00 */
.L_x_160:
[----:B-1----:R1:W2:Y:S02]  /*9f00*/  SYNCS.PHASECHK.TRANS64.TRYWAIT P0, [R0+URZ], R3 ;  /* 0x00000003000075a7 */ /* 0x0022a400080011ff */
[----:B--2---:R-:W-:Y:S05]  /*9f10*/  @!P0 NANOSLEEP.SYNCS 0x989680 ;  /* 0x009896800000895d */ /* 0x004fea0003900000 */
[----:B------:R-:W2:Y:S02]  /*9f20*/  @!P0 SYNCS.PHASECHK.TRANS64 P0, [R0+URZ], R3 ;  /* 0x00000003000085a7 */ /* 0x000ea400080010ff */
[----:B--2---:R-:W-:Y:S05]  /*9f30*/  @!P0 BRA `(.L_x_160) ;  /* 0xfffffffc00f08947 */ /* 0x004fea000383ffff */
[----:B------:R-:W-:Y:S05]  /*9f40*/  BRA `(.L_x_161) ;  /* 0xffffff9400407947 */ /* 0x000fea000383ffff */
.L_x_55:
[----:B------:R-:W-:-:S07]  /*9f50*/  MOV R0, UR5 ;  /* 0x0000000500007c02 */ /* 0x000fce0008000f00 */
.L_x_162:
[----:B-1----:R1:W2:Y:S02]  /*9f60*/  SYNCS.PHASECHK.TRANS64.TRYWAIT P0, [R0+URZ], R3 ;  /* 0x00000003000075a7 */ /* 0x0022a400080011ff */
[----:B--2---:R-:W-:Y:S05]  /*9f70*/  @!P0 NANOSLEEP.SYNCS 0x989680 ;  /* 0x009896800000895d */ /* 0x004fea0003900000 */
[----:B------:R-:W2:Y:S02]  /*9f80*/  @!P0 SYNCS.PHASECHK.TRANS64 P0, [R0+URZ], R3 ;  /* 0x00000003000085a7 */ /* 0x000ea400080010ff */
[----:B--2---:R-:W-:Y:S05]  /*9f90*/  @!P0 BRA `(.L_x_162) ;  /* 0xfffffffc00f08947 */ /* 0x004fea000383ffff */
[----:B------:R-:W-:Y:S05]  /*9fa0*/  BRA `(.L_x_163) ;  /* 0xffffff9400507947 */ /* 0x000fea000383ffff */
.L_x_58:
[----:B------:R-:W-:-:S07]  /*9fb0*/  MOV R4, UR4 ;  /* 0x0000000400047c02 */ /* 0x000fce0008000f00 */
.L_x_164:
[----:B--2---:R2:W3:Y:S02]  /*9fc0*/  SYNCS.PHASECHK.TRANS64.TRYWAIT P1, [R4+URZ+0x138], R7 ;  /* 0x00013807040075a7 */ /* 0x0044e400080211ff */
[----:B---3--:R-:W-:Y:S05]  /*9fd0*/  @!P1 NANOSLEEP.SYNCS 0x989680 ;  /* 0x009896800000995d */ /* 0x008fea0003900000 */
[----:B------:R-:W3:Y:S02]  /*9fe0*/  @!P1 SYNCS.PHASECHK.TRANS64 P1, [R4+URZ+0x138], R7 ;  /* 0x00013807040095a7 */ /* 0x000ee400080210ff */
[----:B---3--:R-:W-:Y:S05]  /*9ff0*/  @!P1 BRA `(.L_x_164) ;  /* 0xfffffffc00f09947 */ /* 0x008fea000383ffff */
[----:B------:R-:W-:Y:S05]  /*a000*/  BRA `(.L_x_165) ;  /* 0xffffff9400b87947 */ /* 0x000fea000383ffff */
.L_x_59:
[----:B--2---:R-:W-:-:S07]  /*a010*/  MOV R4, UR4 ;  /* 0x0000000400047c02 */ /* 0x004fce0008000f00 */
.L_x_166:
[----:B--2---:R2:W3:Y:S02]  /*a020*/  SYNCS.PHASECHK.TRANS64.TRYWAIT P1, [R4+URZ+0x130], R5 ;  /* 0x00013005040075a7 */ /* 0x0044e400080211ff */
[----:B---3--:R-:W-:Y:S05]  /*a030*/  @!P1 NANOSLEEP.SYNCS 0x989680 ;  /* 0x009896800000995d */ /* 0x008fea0003900000 */
[----:B------:R-:W3:Y:S02]  /*a040*/  @!P1 SYNCS.PHASECHK.TRANS64 P1, [R4+URZ+0x130], R5 ;  /* 0x00013005040095a7 */ /* 0x000ee400080210ff */
[----:B---3--:R-:W-:Y:S05]  /*a050*/  @!P1 BRA `(.L_x_166) ;  /* 0xfffffffc00f09947 */ /* 0x008fea000383ffff */
[----:B------:R-:W-:Y:S05]  /*a060*/  BRA `(.L_x_167) ;  /* 0xffffff9400c07947 */ /* 0x000fea000383ffff */
.L_x_69:
[----:B--2---:R-:W-:-:S04]  /*a070*/  MOV R5, UR5 ;  /* 0x0000000500057c02 */ /* 0x004fc80008000f00 */
[----:B------:R2:W3:Y:S03]  /*a080*/  SYNCS.PHASECHK.TRANS64.TRYWAIT P0, [R5+URZ+0x8], R6 ;  /* 0x00000806050075a7 */ /* 0x0004e600080011ff */
[----:B---3--:R-:W-:Y:S05]  /*a090*/  @!P0 NANOSLEEP.SYNCS 0x989680 ;  /* 0x009896800000895d */ /* 0x008fea0003900000 */
[----:B------:R-:W3:Y:S02]  /*a0a0*/  @!P0 SYNCS.PHASECHK.TRANS64 P0, [R5+URZ+0x8], R6 ;  /* 0x00000806050085a7 */ /* 0x000ee400080010ff */
[----:B---3--:R-:W-:Y:S05]  /*a0b0*/  @!P0 BRA `(.L_x_69) ;  /* 0xfffffffc00ec8947 */ /* 0x008fea000383ffff */
[----:B------:R-:W-:Y:S05]  /*a0c0*/  BRA `(.L_x_68) ;  /* 0xffffff9800887947 */ /* 0x000fea000383ffff */
.L_x_71:
[----:B------:R-:W-:Y:S01]  /*a0d0*/  BSSY B0, `(.L_x_168) ;  /* 0x0000006000007945 */ /* 0x000fe20003800000 */
[----:B------:R-:W-:-:S07]  /*a0e0*/  MOV R15, 0xffffffff ;  /* 0xffffffff000f7802 */ /* 0x000fce0000000f00 */
[----:B-12--5:R-:W-:Y:S05]  /*a0f0*/  WARPSYNC.COLLECTIVE R15, `(.L_x_169) ;  /* 0x000000000f0c7348 */ /* 0x026fea0003c00000 */
[----:B------:R-:W-:Y:S02]  /*a100*/  ELECT P6, UR79, PT ;  /* 0x00000000004f782f */ /* 0x000fe400038c0000 */
[----:B------:R-:W-:Y:S01]  /*a110*/  MOV R14, UR79 ;  /* 0x0000004f000e7c02 */ /* 0x000fe20008000f00 */
[----:B-12--5:R-:W-:Y:S10]  /*a120*/  ENDCOLLECTIVE ;  /* 0x000000000000791b */ /* 0x026ff40003800000 */
.L_x_169:
[----:B------:R-:W-:Y:S05]  /*a130*/  BSYNC B0 ;  /* 0x0000000000007941 */ /* 0x000fea0003800000 */
.L_x_168:
[----:B------:R-:W-:Y:S05]  /*a140*/  BRA `(.L_x_170) ;  /* 0xffffff9800b87947 */ /* 0x000fea000383ffff */
.L_x_73:
[----:B--2---:R-:W-:-:S04]  /*a150*/  MOV R3, UR5 ;  /* 0x0000000500037c02 */ /* 0x004fc80008000f00 */
[----:B------:R2:W3:Y:S03]  /*a160*/  SYNCS.PHASECHK.TRANS64.TRYWAIT P0, [R3+URZ+0x8], R4 ;  /* 0x00000804030075a7 */ /* 0x0004e600080011ff */
[----:B---3--:R-:W-:Y:S05]  /*a170*/  @!P0 NANOSLEEP.SYNCS 0x989680 ;  /* 0x009896800000895d */ /* 0x008fea0003900000 */
[----:B------:R-:W3:Y:S02]  /*a180*/  @!P0 SYNCS.PHASECHK.TRANS64 P0, [R3+URZ+0x8], R4 ;  /* 0x00000804030085a7 */ /* 0x000ee400080010ff */
[----:B---3--:R-:W-:Y:S05]  /*a190*/  @!P0 BRA `(.L_x_73) ;  /* 0xfffffffc00ec8947 */ /* 0x008fea000383ffff */
[----:B------:R-:W-:Y:S05]  /*a1a0*/  BRA `(.L_x_72) ;  /* 0xffffff9800bc7947 */ /* 0x000fea000383ffff */
.L_x_74:
[----:B------:R-:W-:-:S07]  /*a1b0*/  MOV R4, UR17 ;  /* 0x0000001100047c02 */ /* 0x000fce0008000f00 */
.L_x_171:
[----:B-1----:R1:W2:Y:S02]  /*a1c0*/  SYNCS.PHASECHK.TRANS64.TRYWAIT P0, [R4+URZ+0x130], R5 ;  /* 0x00013005040075a7 */ /* 0x0022a400080011ff */
[----:B--2---:R-:W-:Y:S05]  /*a1d0*/  @!P0 NANOSLEEP.SYNCS 0x989680 ;  /* 0x009896800000895d */ /* 0x004fea0003900000 */
[----:B------:R-:W2:Y:S02]  /*a1e0*/  @!P0 SYNCS.PHASECHK.TRANS64 P0, [R4+URZ+0x130], R5 ;  /* 0x00013005040085a7 */ /* 0x000ea400080010ff */
[----:B--2---:R-:W-:Y:S05]  /*a1f0*/  @!P0 BRA `(.L_x_171) ;  /* 0xfffffffc00f08947 */ /* 0x004fea000383ffff */
[----:B------:R-:W-:Y:S05]  /*a200*/  BRA `(.L_x_172) ;  /* 0xffffff9c00a47947 */ /* 0x000fea000383ffff */
.L_x_76:
[----:B------:R-:W-:-:S07]  /*a210*/  MOV R4, UR22 ;  /* 0x0000001600047c02 */ /* 0x000fce0008000f00 */
.L_x_173:
[----:B-1----:R1:W2:Y:S02]  /*a220*/  SYNCS.PHASECHK.TRANS64.TRYWAIT P0, [R4+URZ+0x150], R5 ;  /* 0x00015005040075a7 */ /* 0x0022a400080011ff */
[----:B--2---:R-:W-:Y:S05]  /*a230*/  @!P0 NANOSLEEP.SYNCS 0x989680 ;  /* 0x009896800000895d */ /* 0x004fea0003900000 */
[----:B------:R-:W2:Y:S02]  /*a240*/  @!P0 SYNCS.PHASECHK.TRANS64 P0, [R4+URZ+0x150], R5 ;  /* 0x00015005040085a7 */ /* 0x000ea400080010ff */
[----:B--2---:R-:W-:Y:S05]  /*a250*/  @!P0 BRA `(.L_x_173) ;  /* 0xfffffffc00f08947 */ /* 0x004fea000383ffff */
[----:B------:R-:W-:Y:S05]  /*a260*/  BRA `(.L_x_75) ;  /* 0xffffff9c00c47947 */ /* 0x000fea000383ffff */
.L_x_80:
[----:B-1----:R-:W-:Y:S07]  /*a270*/  MOV R4, UR10 ;  /* 0x0000000a00047c02 */ /* 0x002fee0008000f00 */
.L_x_174:
[----:B-1----:R1:W2:Y:S02]  /*a280*/  SYNCS.PHASECHK.TRANS64.TRYWAIT P0, [R4+URZ], R7 ;  /* 0x00000007040075a7 */ /* 0x0022a400080011ff */
[----:B--2---:R-:W-:Y:S05]  /*a290*/  @!P0 NANOSLEEP.SYNCS 0x989680 ;  /* 0x009896800000895d */ /* 0x004fea0003900000 */
[----:B------:R-:W2:Y:S02]  /*a2a0*/  @!P0 SYNCS.PHASECHK.TRANS64 P0, [R4+URZ], R7 ;  /* 0x00000007040085a7 */ /* 0x000ea400080010ff */
[----:B--2---:R-:W-:Y:S05]  /*a2b0*/  @!P0 BRA `(.L_x_174) ;  /* 0xfffffffc00f08947 */ /* 0x004fea000383ffff */
[----:B------:R-:W-:Y:S05]  /*a2c0*/  BRA `(.L_x_79) ;  /* 0xffffff9c00e87947 */ /* 0x000fea000383ffff */
.L_x_84:
[----:B--2---:R-:W-:-:S07]  /*a2d0*/  MOV R0, UR4 ;  /* 0x0000000400007c02 */ /* 0x004fce0008000f00 */
.L_x_175:
[----:B-1----:R1:W2:Y:S02]  /*a2e0*/  SYNCS.PHASECHK.TRANS64.TRYWAIT P0, [R0+URZ], R5 ;  /* 0x00000005000075a7 */ /* 0x0022a400080011ff */
[----:B--2---:R-:W-:Y:S05]  /*a2f0*/  @!P0 NANOSLEEP.SYNCS 0x989680 ;  /* 0x009896800000895d */ /* 0x004fea0003900000 */
[----:B------:R-:W2:Y:S02]  /*a300*/  @!P0 SYNCS.PHASECHK.TRANS64 P0, [R0+URZ], R5 ;  /* 0x00000005000085a7 */ /* 0x000ea400080010ff */
[----:B--2---:R-:W-:Y:S05]  /*a310*/  @!P0 BRA `(.L_x_175) ;  /* 0xfffffffc00f08947 */ /* 0x004fea000383ffff */
[----:B------:R-:W-:Y:S05]  /*a320*/  BRA `(.L_x_176) ;  /* 0xffffffa000c07947 */ /* 0x000fea000383ffff */
.L_x_87:
[----:B------:R-:W-:-:S07]  /*a330*/  MOV R0, UR17 ;  /* 0x0000001100007c02 */ /* 0x000fce0008000f00 */
.L_x_177:
[----:B-1----:R1:W2:Y:S02]  /*a340*/  SYNCS.PHASECHK.TRANS64.TRYWAIT P1, [R0+URZ+0x160], R5 ;  /* 0x00016005000075a7 */ /* 0x0022a400080211ff */
[----:B--2---:R-:W-:Y:S05]  /*a350*/  @!P1 NANOSLEEP.SYNCS 0x989680 ;  /* 0x009896800000995d */ /* 0x004fea0003900000 */
[----:B------:R-:W2:Y:S02]  /*a360*/  @!P1 SYNCS.PHASECHK.TRANS64 P1, [R0+URZ+0x160], R5 ;  /* 0x00016005000095a7 */ /* 0x000ea400080210ff */
[----:B--2---:R-:W-:Y:S05]  /*a370*/  @!P1 BRA `(.L_x_177) ;  /* 0xfffffffc00f09947 */ /* 0x004fea000383ffff */
[----:B------:R-:W-:Y:S05]  /*a380*/  BRA `(.L_x_178) ;  /* 0xffffffa4000c7947 */ /* 0x000fea000383ffff */
.L_x_92:
[----:B------:R-:W-:Y:S07]  /*a390*/  MOV R2, UR25 ;  /* 0x0000001900027c02 */ /* 0x000fee0008000f00 */
.L_x_179:
[----:B--2---:R2:W3:Y:S02]  /*a3a0*/  SYNCS.PHASECHK.TRANS64.TRYWAIT P0, [R2+URZ+0x130], R3 ;  /* 0x00013003020075a7 */ /* 0x0044e400080011ff */
[----:B---3--:R-:W-:Y:S05]  /*a3b0*/  @!P0 NANOSLEEP.SYNCS 0x989680 ;  /* 0x009896800000895d */ /* 0x008fea0003900000 */
[----:B------:R-:W3:Y:S02]  /*a3c0*/  @!P0 SYNCS.PHASECHK.TRANS64 P0, [R2+URZ+0x130], R3 ;  /* 0x00013003020085a7 */ /* 0x000ee400080010ff */
[----:B---3--:R-:W-:Y:S05]  /*a3d0*/  @!P0 BRA `(.L_x_179) ;  /* 0xfffffffc00f08947 */ /* 0x008fea000383ffff */
[----:B------:R-:W-:Y:S05]  /*a3e0*/  BRA `(.L_x_180) ;  /* 0xffffffa8004c7947 */ /* 0x000fea000383ffff */
.L_x_95:
[----:B------:R-:W-:Y:S07]  /*a3f0*/  MOV R2, UR25 ;  /* 0x0000001900027c02 */ /* 0x000fee0008000f00 */
.L_x_181:
[----:B-1----:R1:W2:Y:S02]  /*a400*/  SYNCS.PHASECHK.TRANS64.TRYWAIT P2, [R2+URZ+0x128], R3 ;  /* 0x00012803020075a7 */ /* 0x0022a400080411ff */
[----:B--2---:R-:W-:Y:S05]  /*a410*/  @!P2 NANOSLEEP.SYNCS 0x989680 ;  /* 0x009896800000a95d */ /* 0x004fea0003900000 */
[----:B------:R-:W2:Y:S02]  /*a420*/  @!P2 SYNCS.PHASECHK.TRANS64 P2, [R2+URZ+0x128], R3 ;  /* 0x000128030200a5a7 */ /* 0x000ea400080410ff */
[----:B--2---:R-:W-:Y:S05]  /*a430*/  @!P2 BRA `(.L_x_181) ;  /* 0xfffffffc00f0a947 */ /* 0x004fea000383ffff */
[----:B------:R-:W-:Y:S05]  /*a440*/  BRA `(.L_x_94) ;  /* 0xffffffac00b07947 */ /* 0x000fea000383ffff */
.L_x_98:
[----:B-1----:R-:W-:Y:S07]  /*a450*/  MOV R3, UR25 ;  /* 0x0000001900037c02 */ /* 0x002fee0008000f00 */
.L_x_182:
[----:B-1----:R1:W2:Y:S02]  /*a460*/  SYNCS.PHASECHK.TRANS64.TRYWAIT P1, [R3+URZ+0x110], R8 ;  /* 0x00011008030075a7 */ /* 0x0022a400080211ff */
[----:B--2---:R-:W-:Y:S05]  /*a470*/  @!P1 NANOSLEEP.SYNCS 0x989680 ;  /* 0x009896800000995d */ /* 0x004fea0003900000 */
[----:B------:R-:W2:Y:S02]  /*a480*/  @!P1 SYNCS.PHASECHK.TRANS64 P1, [R3+URZ+0x110], R8 ;  /* 0x00011008030095a7 */ /* 0x000ea400080210ff */
[----:B--2---:R-:W-:Y:S05]  /*a490*/  @!P1 BRA `(.L_x_182) ;  /* 0xfffffffc00f09947 */ /* 0x004fea000383ffff */
[----:B------:R-:W-:Y:S05]  /*a4a0*/  BRA `(.L_x_183) ;  /* 0xffffffb000407947 */ /* 0x000fea000383ffff */
.L_x_99:
[----:B------:R-:W-:Y:S07]  /*a4b0*/  MOV R3, UR25 ;  /* 0x0000001900037c02 */ /* 0x000fee0008000f00 */
.L_x_184:
[----:B-1----:R1:W2:Y:S02]  /*a4c0*/  SYNCS.PHASECHK.TRANS64.TRYWAIT P0, [R3+URZ+0x118], R8 ;  /* 0x00011808030075a7 */ /* 0x0022a400080011ff */
[----:B--2---:R-:W-:Y:S05]  /*a4d0*/  @!P0 NANOSLEEP.SYNCS 0x989680 ;  /* 0x009896800000895d */ /* 0x004fea0003900000 */
[----:B------:R-:W2:Y:S02]  /*a4e0*/  @!P0 SYNCS.PHASECHK.TRANS64 P0, [R3+URZ+0x118], R8 ;  /* 0x00011808030085a7 */ /* 0x000ea400080010ff */
[----:B--2---:R-:W-:Y:S05]  /*a4f0*/  @!P0 BRA `(.L_x_184) ;  /* 0xfffffffc00f08947 */ /* 0x004fea000383ffff */
[----:B------:R-:W-:Y:S05]  /*a500*/  BRA `(.L_x_185) ;  /* 0xffffffb000807947 */ /* 0x000fea000383ffff */
.L_x_101:
[----:B--2---:R-:W-:-:S07]  /*a510*/  MOV R0, UR25 ;  /* 0x0000001900007c02 */ /* 0x004fce0008000f00 */
.L_x_186:
[----:B-1----:R1:W2:Y:S02]  /*a520*/  SYNCS.PHASECHK.TRANS64.TRYWAIT P0, [R0+URZ+0x110], R3 ;  /* 0x00011003000075a7 */ /* 0x0022a400080011ff */
[----:B--2---:R-:W-:Y:S05]  /*a530*/  @!P0 NANOSLEEP.SYNCS 0x989680 ;  /* 0x009896800000895d */ /* 0x004fea0003900000 */
[----:B------:R-:W2:Y:S02]  /*a540*/  @!P0 SYNCS.PHASECHK.TRANS64 P0, [R0+URZ+0x110], R3 ;  /* 0x00011003000085a7 */ /* 0x000ea400080010ff */
[----:B--2---:R-:W-:Y:S05]  /*a550*/  @!P0 BRA `(.L_x_186) ;  /* 0xfffffffc00f08947 */ /* 0x004fea000383ffff */
[----:B------:R-:W-:Y:S05]  /*a560*/  BRA `(.L_x_187) ;  /* 0xffffffb000ec7947 */ /* 0x000fea000383ffff */
.L_x_103:
[----:B------:R-:W-:Y:S07]  /*a570*/  MOV R0, UR49 ;  /* 0x0000003100007c02 */ /* 0x000fee0008000f00 */
.L_x_188:
[----:B--2---:R2:W3:Y:S02]  /*a580*/  SYNCS.PHASECHK.TRANS64.TRYWAIT P0, [R0+URZ+0x130], R3 ;  /* 0x00013003000075a7 */ /* 0x0044e400080011ff */
[----:B---3--:R-:W-:Y:S05]  /*a590*/  @!P0 NANOSLEEP.SYNCS 0x989680 ;  /* 0x009896800000895d */ /* 0x008fea0003900000 */
[----:B------:R-:W3:Y:S02]  /*a5a0*/  @!P0 SYNCS.PHASECHK.TRANS64 P0, [R0+URZ+0x130], R3 ;  /* 0x00013003000085a7 */ /* 0x000ee400080010ff */
[----:B---3--:R-:W-:Y:S05]  /*a5b0*/  @!P0 BRA `(.L_x_188) ;  /* 0xfffffffc00f08947 */ /* 0x008fea000383ffff */
[----:B------:R-:W-:Y:S05]  /*a5c0*/  BRA `(.L_x_189) ;  /* 0xffffffb400cc7947 */ /* 0x000fea000383ffff */
.L_x_114:
[----:B---3--:R3:W1:Y:S02]  /*a5d0*/  SYNCS.PHASECHK.TRANS64.TRYWAIT P1, [R0+URZ+0x100], R3 ;  /* 0x00010003000075a7 */ /* 0x00866400080211ff */
[----:B-1----:R-:W-:Y:S05]  /*a5e0*/  @!P1 NANOSLEEP.SYNCS 0x989680 ;  /* 0x009896800000995d */ /* 0x002fea0003900000 */
[----:B------:R-:W1:Y:S02]  /*a5f0*/  @!P1 SYNCS.PHASECHK.TRANS64 P1, [R0+URZ+0x100], R3 ;  /* 0x00010003000095a7 */ /* 0x000e6400080210ff */
[----:B-1----:R-:W-:Y:S05]  /*a600*/  @!P1 BRA `(.L_x_114) ;  /* 0xfffffffc00f09947 */ /* 0x002fea000383ffff */
[----:B------:R-:W-:Y:S05]  /*a610*/  BRA `(.L_x_113) ;  /* 0xffffffc400b47947 */ /* 0x000fea000383ffff */
.L_x_116:
[----:B----4-:R4:W1:Y:S02]  /*a620*/  SYNCS.PHASECHK.TRANS64.TRYWAIT P0, [R187+URZ+0x140], R4 ;  /* 0x00014004bb0075a7 */ /* 0x01086400080011ff */
[----:B-1----:R-:W-:Y:S05]  /*a630*/  @!P0 NANOSLEEP.SYNCS 0x989680 ;  /* 0x009896800000895d */ /* 0x002fea0003900000 */
[----:B------:R-:W1:Y:S02]  /*a640*/  @!P0 SYNCS.PHASECHK.TRANS64 P0, [R187+URZ+0x140], R4 ;  /* 0x00014004bb0085a7 */ /* 0x000e6400080010ff */
[----:B-1----:R-:W-:Y:S05]  /*a650*/  @!P0 BRA `(.L_x_116) ;  /* 0xfffffffc00f08947 */ /* 0x002fea000383ffff */
[----:B------:R-:W-:Y:S05]  /*a660*/  BRA `(.L_x_115) ;  /* 0xffffffc8000c7947 */ /* 0x000fea000383ffff */
.L_x_125:
[----:B---3--:R3:W4:Y:S02]  /*a670*/  SYNCS.PHASECHK.TRANS64.TRYWAIT P0, [R199+URZ+0x100], R2 ;  /* 0x00010002c70075a7 */ /* 0x00872400080011ff */
[----:B----4-:R-:W-:Y:S05]  /*a680*/  @!P0 NANOSLEEP.SYNCS 0x989680 ;  /* 0x009896800000895d */ /* 0x010fea0003900000 */
[----:B------:R-:W4:Y:S02]  /*a690*/  @!P0 SYNCS.PHASECHK.TRANS64 P0, [R199+URZ+0x100], R2 ;  /* 0x00010002c70085a7 */ /* 0x000f2400080010ff */
[----:B----4-:R-:W-:Y:S05]  /*a6a0*/  @!P0 BRA `(.L_x_125) ;  /* 0xfffffffc00f08947 */ /* 0x010fea000383ffff */
[----:B------:R-:W-:Y:S05]  /*a6b0*/  BRA `(.L_x_124) ;  /* 0xffffffdc00247947 */ /* 0x000fea000383ffff */
        .weak           $__internal_0_$__cuda_sm10x_tcgen05_guardrail_trap_col_being_dealloced_not_returned_by_alloc
        .type           $__internal_0_$__cuda_sm10x_tcgen05_guardrail_trap_col_being_dealloced_not_returned_by_alloc,@function
        .size           $__internal_0_$__cuda_sm10x_tcgen05_guardrail_trap_col_being_dealloced_not_returned_by_alloc,($__internal_1_$__cuda_sm10x_tcgen05_guardrail_trap_phase_invalid_during_alloc - $__internal_0_$__cuda_sm10x_tcgen05_guardrail_trap_col_being_dealloced_not_returned_by_alloc)
$__internal_0_$__cuda_sm10x_tcgen05_guardrail_trap_col_being_dealloced_not_returned_by_alloc:
[----:B------:R-:W-:Y:S05]  /*a6c0*/  BPT.TRAP 0x1 ;  /* 0x000000040000795c */ /* 0x000fea0000300000 */
[----:B------:R-:W-:-:S04]  /*a6d0*/  HFMA2 R3, -RZ, RZ, 0, 0 ;  /* 0x00000000ff037431 */ /* 0x000fc800000001ff */
[----:B------:R-:W-:Y:S05]  /*a6e0*/  RET.REL.NODEC R2 `(_ZN7cutlass13device_kernelINS_4conv6kernel13ConvUniversalINS1_16ConvProblemShapeILNS1_8OperatorE1ELi2EEENS1_10collective14CollectiveConvINS1_47MainloopSm100TmaUmmaWarpSpecializedImplicitGemmILS5_1ELi16ELi2ELi1ELi2EN4cute5tupleIJNSA_1CILi2EEENSC_ILi1EEESE_EEEEENSB_IJNSC_ILi256EEENSC_ILi128EEENSB_IJNSC_ILi64EEEEEEEEENS_12float_e4m3_tESM_NSA_8TiledMMAINSA_8MMA_AtomIJNSA_10MMA_TraitsINSA_25SM100_MMA_F8F6F4_2x1SM_SSEJSM_SM_fSH_SI_NSA_17integral_constantINSA_4UMMA5MajorELST_0EEENSR_IST_LST_1EEENSR_INSS_7ScaleInELSW_0EEESX_EEEEEENSA_6LayoutINSB_IJSE_SE_SE_EEENSB_IJNSC_ILi0EEES12_S12_EEEEENSB_IJNSA_10UnderscoreES15_S15_EEEEENS7_6detail27Sm100ImplicitGemmTileTraitsINSA_25SM100_TMA_2SM_LOAD_IM2COLENSA_14ComposedLayoutINSA_7SwizzleILi2ELi4ELi3EEENSA_18smem_ptr_flag_bitsILi8EEENS10_INSB_IJNSC_ILi8EEESJ_EEENSB_IJSJ_SE_EEEEEEEvEENS19_INSA_18SM100_TMA_2SM_LOADENS1B_IS1D_S1F_NS10_INSB_IJSJ_S1G_EEENSB_IJSE_SJ_EEEEEEEvEEEENS_8epilogue10collective18CollectiveEpilogueINS1T_23Sm100TmaWarpSpecializedILi2ELi2ELi64ELb0ELb0EEEJNSB_IJSI_SI_SK_EEENSB_IJNS10_ISI_SE_EENS10_ISJ_SE_EEEEESM_NSB_IJNSB_IJlllEEESE_S12_EEESM_S23_NS1T_6fusion15FusionCallbacksIS1X_NS24_17LinearCombinationISM_fSM_fLNS_15FloatRoundStyleE2EEES1Y_S21_JEEENSA_5SM1004TMEM4LOAD26SM100_TMEM_LOAD_32dp32b64xENSA_20SM90_TMA_LOAD_IM2COLES1K_NSA_39AutoVectorizingCopyWithAssumedAlignmentILi128EEENSA_21SM90_TMA_STORE_IM2COLES1K_S2G_S2G_EEEvvEEEEvNT_6ParamsE) ;  /* 0xffffff5802447950 */ /* 0x000fea0003c3ffff */
        .weak           $__internal_1_$__cuda_sm10x_tcgen05_guardrail_trap_phase_invalid_during_alloc
        .type           $__internal_1_$__cuda_sm10x_tcgen05_guardrail_trap_phase_invalid_during_alloc,@function
        .size           $__internal_1_$__cuda_sm10x_tcgen05_guardrail_trap_phase_invalid_during_alloc,($__internal_2_$__cuda_sm10x_tcgen05_guardrail_trap_unallocated_columns_being_dealloced - $__internal_1_$__cuda_sm10x_tcgen05_guardrail_trap_phase_invalid_during_alloc)
$__internal_1_$__cuda_sm10x_tcgen05_guardrail_trap_phase_invalid_during_alloc:
[----:B------:R-:W-:Y:S05]  /*a6f0*/  BPT.TRAP 0x1 ;  /* 0x000000040000795c */ /* 0x000fea0000300000 */
[----:B------:R-:W-:-:S04]  /*a700*/  MOV R5, 0x0 ;  /* 0x0000000000057802 */ /* 0x000fc80000000f00 */
[----:B------:R-:W-:Y:S05]  /*a710*/  RET.REL.NODEC R4 `(_ZN7cutlass13device_kernelINS_4conv6kernel13ConvUniversalINS1_16ConvProblemShapeILNS1_8OperatorE1ELi2EEENS1_10collective14CollectiveConvINS1_47MainloopSm100TmaUmmaWarpSpecializedImplicitGemmILS5_1ELi16ELi2ELi1ELi2EN4cute5tupleIJNSA_1CILi2EEENSC_ILi1EEESE_EEEEENSB_IJNSC_ILi256EEENSC_ILi128EEENSB_IJNSC_ILi64EEEEEEEEENS_12float_e4m3_tESM_NSA_8TiledMMAINSA_8MMA_AtomIJNSA_10MMA_TraitsINSA_25SM100_MMA_F8F6F4_2x1SM_SSEJSM_SM_fSH_SI_NSA_17integral_constantINSA_4UMMA5MajorELST_0EEENSR_IST_LST_1EEENSR_INSS_7ScaleInELSW_0EEESX_EEEEEENSA_6LayoutINSB_IJSE_SE_SE_EEENSB_IJNSC_ILi0EEES12_S12_EEEEENSB_IJNSA_10UnderscoreES15_S15_EEEEENS7_6detail27Sm100ImplicitGemmTileTraitsINSA_25SM100_TMA_2SM_LOAD_IM2COLENSA_14ComposedLayoutINSA_7SwizzleILi2ELi4ELi3EEENSA_18smem_ptr_flag_bitsILi8EEENS10_INSB_IJNSC_ILi8EEESJ_EEENSB_IJSJ_SE_EEEEEEEvEENS19_INSA_18SM100_TMA_2SM_LOADENS1B_IS1D_S1F_NS10_INSB_IJSJ_S1G_EEENSB_IJSE_SJ_EEEEEEEvEEEENS_8epilogue10collective18CollectiveEpilogueINS1T_23Sm100TmaWarpSpecializedILi2ELi2ELi64ELb0ELb0EEEJNSB_IJSI_SI_SK_EEENSB_IJNS10_ISI_SE_EENS10_ISJ_SE_EEEEESM_NSB_IJNSB_IJlllEEESE_S12_EEESM_S23_NS1T_6fusion15FusionCallbacksIS1X_NS24_17LinearCombinationISM_fSM_fLNS_15FloatRoundStyleE2EEES1Y_S21_JEEENSA_5SM1004TMEM4LOAD26SM100_TMEM_LOAD_32dp32b64xENSA_20SM90_TMA_LOAD_IM2COLES1K_NSA_39AutoVectorizingCopyWithAssumedAlignmentILi128EEENSA_21SM90_TMA_STORE_IM2COLES1K_S2G_S2G_EEEvvEEEEvNT_6ParamsE) ;  /* 0xffffff5804387950 */ /* 0x000fea0003c3ffff */
        .weak           $__internal_2_$__cuda_sm10x_tcgen05_guardrail_trap_unallocated_columns_being_dealloced
        .type           $__internal_2_$__cuda_sm10x_tcgen05_guardrail_trap_unallocated_columns_being_dealloced,@function
        .size           $__internal_2_$__cuda_sm10x_tcgen05_guardrail_trap_unallocated_columns_being_dealloced,(.L_x_191 - $__internal_2_$__cuda_sm10x_tcgen05_guardrail_trap_unallocated_columns_being_dealloced)
$__internal_2_$__cuda_sm10x_tcgen05_guardrail_trap_unallocated_columns_being_dealloced:
[----:B------:R-:W-:Y:S05]  /*a720*/  BPT.TRAP 0x1 ;  /* 0x000000040000795c */ /* 0x000fea0000300000 */
[----:B------:R-:W-:-:S04]  /*a730*/  HFMA2 R3, -RZ, RZ, 0, 0 ;  /* 0x00000000ff037431 */ /* 0x000fc800000001ff */
[----:B------:R-:W-:Y:S05]  /*a740*/  RET.REL.NODEC R2 `(_ZN7cutlass13device_kernelINS_4conv6kernel13ConvUniversalINS1_16ConvProblemShapeILNS1_8OperatorE1ELi2EEENS1_10collective14CollectiveConvINS1_47MainloopSm100TmaUmmaWarpSpecializedImplicitGemmILS5_1ELi16ELi2ELi1ELi2EN4cute5tupleIJNSA_1CILi2EEENSC_ILi1EEESE_EEEEENSB_IJNSC_ILi256EEENSC_ILi128EEENSB_IJNSC_ILi64EEEEEEEEENS_12float_e4m3_tESM_NSA_8TiledMMAINSA_8MMA_AtomIJNSA_10MMA_TraitsINSA_25SM100_MMA_F8F6F4_2x1SM_SSEJSM_SM_fSH_SI_NSA_17integral_constantINSA_4UMMA5MajorELST_0EEENSR_IST_LST_1EEENSR_INSS_7ScaleInELSW_0EEESX_EEEEEENSA_6LayoutINSB_IJSE_SE_SE_EEENSB_IJNSC_ILi0EEES12_S12_EEEEENSB_IJNSA_10UnderscoreES15_S15_EEEEENS7_6detail27Sm100ImplicitGemmTileTraitsINSA_25SM100_TMA_2SM_LOAD_IM2COLENSA_14ComposedLayoutINSA_7SwizzleILi2ELi4ELi3EEENSA_18smem_ptr_flag_bitsILi8EEENS10_INSB_IJNSC_ILi8EEESJ_EEENSB_IJSJ_SE_EEEEEEEvEENS19_INSA_18SM100_TMA_2SM_LOADENS1B_IS1D_S1F_NS10_INSB_IJSJ_S1G_EEENSB_IJSE_SJ_EEEEEEEvEEEENS_8epilogue10collective18CollectiveEpilogueINS1T_23Sm100TmaWarpSpecializedILi2ELi2ELi64ELb0ELb0EEEJNSB_IJSI_SI_SK_EEENSB_IJNS10_ISI_SE_EENS10_ISJ_SE_EEEEESM_NSB_IJNSB_IJlllEEESE_S12_EEESM_S23_NS1T_6fusion15FusionCallbacksIS1X_NS24_17LinearCombinationISM_fSM_fLNS_15FloatRoundStyleE2EEES1Y_S21_JEEENSA_5SM1004TMEM4LOAD26SM100_TMEM_LOAD_32dp32b64xENSA_20SM90_TMA_LOAD_IM2COLES1K_NSA_39AutoVectorizingCopyWithAssumedAlignmentILi128EEENSA_21SM90_TMA_STORE_IM2COLES1K_S2G_S2G_EEEvvEEEEvNT_6ParamsE) ;  /* 0xffffff58022c7950 */ /* 0x000fea0003c3ffff */
.L_x_190:
[----:B------:R-:W-:-:S00]  /*a750*/  BRA `(.L_x_190) ;  /* 0xfffffffc00fc7947 */ /* 0x000fc0000383ffff */
[----:B------:R-:W-:-:S00]  /*a760*/  NOP ;  /* 0x0000000000007918 */ /* 0x000fc00000000000 */
        /* <DEDUP_REMOVED lines=9> */
.L_x_191:


//--------------------- .nv.global.init           --------------------------
	.section	.nv.global.init,"aw",@progbits
.nv.global.init:
	.type		$str$29,@object
	.size		$str$29,($str$30 - $str$29)
$str$29:
        /*0000*/ 	.byte	0x28, 0x61, 0x64, 0x64, 0x72, 0x65, 0x73, 0x73, 0x20, 0x26, 0x20, 0x6d, 0x61, 0x73, 0x6b, 0x29
        /*0010*/ 	.byte	0x20, 0x3d, 0x3d, 0x20, 0x30, 0x00
	.type		$str$30,@object
	.size		$str$30,($str$28 - $str$30)
$str$30:
        /*0016*/ 	.byte	0x2f, 0x74, 0x6d, 0x70, 0x2f, 0x63, 0x75, 0x74, 0x6c, 0x61, 0x73, 0x73, 0x5f, 0x73, 0x77, 0x65
        /*0026*/ 	.byte	0x65, 0x70, 0x5f, 0x73, 0x72, 0x63, 0x2f, 0x69, 0x6e, 0x63, 0x6c, 0x75, 0x64, 0x65, 0x2f, 0x63
        /*0036*/ 	.byte	0x75, 0x74, 0x65, 0x2f, 0x70, 0x6f, 0x69, 0x6e, 0x74, 0x65, 0x72, 0x5f, 0x66, 0x6c, 0x61, 0x67
        /*0046*/ 	.byte	0x67, 0x65, 0x64, 0x2e, 0x68, 0x70, 0x70, 0x00
	.type		$str$28,@object
	.size		$str$28,($str$27 - $str$28)
$str$28:
        /*004e*/ 	.byte	0x2f, 0x74, 0x6d, 0x70, 0x2f, 0x63, 0x75, 0x74, 0x6c, 0x61, 0x73, 0x73, 0x5f, 0x73, 0x77, 0x65
        /*005e*/ 	.byte	0x65, 0x70, 0x5f, 0x73, 0x72, 0x63, 0x2f, 0x69, 0x6e, 0x63, 0x6c, 0x75, 0x64, 0x65, 0x2f, 0x63
        /*006e*/ 	.byte	0x75, 0x74, 0x65, 0x2f, 0x61, 0x74, 0x6f, 0x6d, 0x2f, 0x63, 0x6f, 0x70, 0x79, 0x5f, 0x74, 0x72
        /*007e*/ 	.byte	0x61, 0x69, 0x74, 0x73, 0x5f, 0x73, 0x6d, 0x31, 0x30, 0x30, 0x2e, 0x68, 0x70, 0x70, 0x00
	.type		$str$27,@object
	.size		$str$27,(__unnamed_1 - $str$27)
$str$27:
        /*008d*/ 	.byte	0x28, 0x28, 0x75, 0x69, 0x6e, 0x74, 0x33, 0x32, 0x5f, 0x74, 0x28, 0x74, 0x68, 0x72, 0x65, 0x61
        /*009d*/ 	.byte	0x64, 0x49, 0x64, 0x78, 0x2e, 0x78, 0x29, 0x20, 0x2f, 0x20, 0x33, 0x32, 0x29, 0x20, 0x25, 0x20
        /*00ad*/ 	.byte	0x34, 0x29, 0x20, 0x3d, 0x3d, 0x20, 0x28, 0x28, 0x28, 0x74, 0x6d, 0x65, 0x6d, 0x5f, 0x61, 0x64
        /*00bd*/ 	.byte	0x64, 0x72, 0x20, 0x3e, 0x3e, 0x20, 0x31, 0x36, 0x29, 0x20, 0x2f, 0x20, 0x33, 0x32, 0x29, 0x20
        /*00cd*/ 	.byte	0x25, 0x20, 0x34, 0x29, 0x00
	.type		__unnamed_1,@object
	.size		__unnamed_1,(__unnamed_2 - __unnamed_1)
__unnamed_1:
        /*00d2*/ 	.byte	0x61, 0x75, 0x74, 0x6f, 0x20, 0x63, 0x75, 0x74, 0x65, 0x3a, 0x3a, 0x61, 0x73, 0x5f, 0x70, 0x6f
        /* <DEDUP_REMOVED lines=24> */
        /*0262*/ 	.byte	0x43, 0x3c, 0x38, 0x31, 0x39, 0x32, 0x3e, 0x3e, 0x3e, 0x3e, 0x5d, 0x00
	.type		__unnamed_2,@object
	.size		__unnamed_2,(.L_2 - __unnamed_2)
__unnamed_2:
        /* <DEDUP_REMOVED lines=42> */
        /*050e*/ 	.byte	0x3e, 0x3e, 0x3e, 0x3e, 0x5d, 0x00
.L_2:


//--------------------- .nv.shared._ZN7cutlass13device_kernelINS_4conv6kernel13ConvUniversalINS1_16ConvProblemShapeILNS1_8OperatorE1ELi2EEENS1_10collective14CollectiveConvINS1_47MainloopSm100TmaUmmaWarpSpecializedImplicitGemmILS5_1ELi16ELi2ELi1ELi2EN4cute5tupleIJNSA_1CILi2EEENSC_ILi1EEESE_EEEEENSB_IJNSC_ILi256EEENSC_ILi128EEENSB_IJNSC_ILi64EEEEEEEEENS_12float_e4m3_tESM_NSA_8TiledMMAINSA_8MMA_AtomIJNSA_10MMA_TraitsINSA_25SM100_MMA_F8F6F4_2x1SM_SSEJSM_SM_fSH_SI_NSA_17integral_constantINSA_4UMMA5MajorELST_0EEENSR_IST_LST_1EEENSR_INSS_7ScaleInELSW_0EEESX_EEEEEENSA_6LayoutINSB_IJSE_SE_SE_EEENSB_IJNSC_ILi0EEES12_S12_EEEEENSB_IJNSA_10UnderscoreES15_S15_EEEEENS7_6detail27Sm100ImplicitGemmTileTraitsINSA_25SM100_TMA_2SM_LOAD_IM2COLENSA_14ComposedLayoutINSA_7SwizzleILi2ELi4ELi3EEENSA_18smem_ptr_flag_bitsILi8EEENS10_INSB_IJNSC_ILi8EEESJ_EEENSB_IJSJ_SE_EEEEEEEvEENS19_INSA_18SM100_TMA_2SM_LOADENS1B_IS1D_S1F_NS10_INSB_IJSJ_S1G_EEENSB_IJSE_SJ_EEEEEEEvEEEENS_8epilogue10collective18CollectiveEpilogueINS1T_23Sm100TmaWarpSpecializedILi2ELi2ELi64ELb0ELb0EEEJNSB_IJSI_SI_SK_EEENSB_IJNS10_ISI_SE_EENS10_ISJ_SE_EEEEESM_NSB_IJNSB_IJlllEEESE_S12_EEESM_S23_NS1T_6fusion15FusionCallbacksIS1X_NS24_17LinearCombinationISM_fSM_fLNS_15FloatRoundStyleE2EEES1Y_S21_JEEENSA_5SM1004TMEM4LOAD26SM100_TMEM_LOAD_32dp32b64xENSA_20SM90_TMA_LOAD_IM2COLES1K_NSA_39AutoVectorizingCopyWithAssumedAlignmentILi128EEENSA_21SM90_TMA_STORE_IM2COLES1K_S2G_S2G_EEEvvEEEEvNT_6ParamsE --------------------------
	.section	.nv.shared._ZN7cutlass13device_kernelINS_4conv6kernel13ConvUniversalINS1_16ConvProblemShapeILNS1_8OperatorE1ELi2EEENS1_10collective14CollectiveConvINS1_47MainloopSm100TmaUmmaWarpSpecializedImplicitGemmILS5_1ELi16ELi2ELi1ELi2EN4cute5tupleIJNSA_1CILi2EEENSC_ILi1EEESE_EEEEENSB_IJNSC_ILi256EEENSC_ILi128EEENSB_IJNSC_ILi64EEEEEEEEENS_12float_e4m3_tESM_NSA_8TiledMMAINSA_8MMA_AtomIJNSA_10MMA_TraitsINSA_25SM100_MMA_F8F6F4_2x1SM_SSEJSM_SM_fSH_SI_NSA_17integral_constantINSA_4UMMA5MajorELST_0EEENSR_IST_LST_1EEENSR_INSS_7ScaleInELSW_0EEESX_EEEEEENSA_6LayoutINSB_IJSE_SE_SE_EEENSB_IJNSC_ILi0EEES12_S12_EEEEENSB_IJNSA_10UnderscoreES15_S15_EEEEENS7_6detail27Sm100ImplicitGemmTileTraitsINSA_25SM100_TMA_2SM_LOAD_IM2COLENSA_14ComposedLayoutINSA_7SwizzleILi2ELi4ELi3EEENSA_18smem_ptr_flag_bitsILi8EEENS10_INSB_IJNSC_ILi8EEESJ_EEENSB_IJSJ_SE_EEEEEEEvEENS19_INSA_18SM100_TMA_2SM_LOADENS1B_IS1D_S1F_NS10_INSB_IJSJ_S1G_EEENSB_IJSE_SJ_EEEEEEEvEEEENS_8epilogue10collective18CollectiveEpilogueINS1T_23Sm100TmaWarpSpecializedILi2ELi2ELi64ELb0ELb0EEEJNSB_IJSI_SI_SK_EEENSB_IJNS10_ISI_SE_EENS10_ISJ_SE_EEEEESM_NSB_IJNSB_IJlllEEESE_S12_EEESM_S23_NS1T_6fusion15FusionCallbacksIS1X_NS24_17LinearCombinationISM_fSM_fLNS_15FloatRoundStyleE2EEES1Y_S21_JEEENSA_5SM1004TMEM4LOAD26SM100_TMEM_LOAD_32dp32b64xENSA_20SM90_TMA_LOAD_IM2COLES1K_NSA_39AutoVectorizingCopyWithAssumedAlignmentILi128EEENSA_21SM90_TMA_STORE_IM2COLES1K_S2G_S2G_EEEvvEEEEvNT_6ParamsE,"aw",@nobits
	.sectionflags	@""
	.align	16
	.zero		1024


//--------------------- .nv.shared.reserved.0     --------------------------
	.section	.nv.shared.reserved.0,"aw",@nobits
	.weak		__nv_reservedSMEM_offset_0_alias
	.size		__nv_reservedSMEM_offset_0_alias, 0, 64
	.other		__nv_reservedSMEM_offset_0_alias,@"STO_CUDA_RESERVED_SHARED STV_DEFAULT"
__nv_reservedSMEM_offset_0_alias:
	.zero		0
.nv.shared.reserved.0:
	.zero		64
	.weak		__nv_reservedSMEM_tcgen05_partition
	.type		__nv_reservedSMEM_tcgen05_partition,@object
	.size		__nv_reservedSMEM_tcgen05_partition,(.L_0 - __nv_reservedSMEM_tcgen05_partition)
__nv_reservedSMEM_tcgen05_partition:
	.zero		32
.L_0:


//--------------------- .nv.global                --------------------------
	.section	.nv.global,"aw",@nobits
.nv.global:
	.type		_ZN39_INTERNAL_b62af78c_4_k_cu_05d73fba_38154cute1_E,@object
	.size		_ZN39_INTERNAL_b62af78c_4_k_cu_05d73fba_38154cute1_E,(_ZN39_INTERNAL_b62af78c_4_k_cu_05d73fba_38154cuda3std3__45__cpo6cbeginE - _ZN39_INTERNAL_b62af78c_4_k_cu_05d73fba_38154cute1_E)
_ZN39_INTERNAL_b62af78c_4_k_cu_05d73fba_38154cute1_E:
	.zero		1
	.type		_ZN39_INTERNAL_b62af78c_4_k_cu_05d73fba_38154cuda3std3__45__cpo6cbeginE,@object
	.size		_ZN39_INTERNAL_b62af78c_4_k_cu_05d73fba_38154cuda3std3__45__cpo6cbeginE,(_ZN39_INTERNAL_b62af78c_4_k_cu_05d73fba_38154cuda3std3__48in_placeE - _ZN39_INTERNAL_b62af78c_4_k_cu_05d73fba_38154cuda3std3__45__cpo6cbeginE)
_ZN39_INTERNAL_b62af78c_4_k_cu_05d73fba_38154cuda3std3__45__cpo6cbeginE:
	.zero		1
	.type		_ZN39_INTERNAL_b62af78c_4_k_cu_05d73fba_38154cuda3std3__48in_placeE,@object
	.size		_ZN39_INTERNAL_b62af78c_4_k_cu_05d73fba_38154cuda3std3__48in_placeE,(_ZN39_INTERNAL_b62af78c_4_k_cu_05d73fba_38154cuda3std6ranges3__45__cpo9iter_moveE - _ZN39_INTERNAL_b62af78c_4_k_cu_05d73fba_38154cuda3std3__48in_placeE)
_ZN39_INTERNAL_b62af78c_4_k_cu_05d73fba_38154cuda3std3__48in_placeE:
	.zero		1
	.type		_ZN39_INTERNAL_b62af78c_4_k_cu_05d73fba_38154cuda3std6ranges3__45__cpo9iter_moveE,@object
	.size		_ZN39_INTERNAL_b62af78c_4_k_cu_05d73fba_38154cuda3std6ranges3__45__cpo9iter_moveE,(_ZN39_INTERNAL_b62af78c_4_k_cu_05d73fba_38154cuda3std3__45__cpo5beginE - _ZN39_INTERNAL_b62af78c_4_k_cu_05d73fba_38154cuda3std6ranges3__45__cpo9iter_moveE)
_ZN39_INTERNAL_b62af78c_4_k_cu_05d73fba_38154cuda3std6ranges3__45__cpo9iter_moveE:
	.zero		1
	.type		_ZN39_INTERNAL_b62af78c_4_k_cu_05d73fba_38154cuda3std3__45__cpo5beginE,@object
	.size		_ZN39_INTERNAL_b62af78c_4_k_cu_05d73fba_38154cuda3std3__45__cpo5beginE,(_ZN39_INTERNAL_b62af78c_4_k_cu_05d73fba_38154cuda3std3__441_GLOBAL__N__b62af78c_4_k_cu_05d73fba_38156ignoreE - _ZN39_INTERNAL_b62af78c_4_k_cu_05d73fba_38154cuda3std3__45__cpo5beginE)
_ZN39_INTERNAL_b62af78c_4_k_cu_05d73fba_38154cuda3std3__45__cpo5beginE:
	.zero		1
	.type		_ZN39_INTERNAL_b62af78c_4_k_cu_05d73fba_38154cuda3std3__441_GLOBAL__N__b62af78c_4_k_cu_05d73fba_38156ignoreE,@object
	.size		_ZN39_INTERNAL_b62af78c_4_k_cu_05d73fba_38154cuda3std3__441_GLOBAL__N__b62af78c_4_k_cu_05d73fba_38156ignoreE,(_ZN39_INTERNAL_b62af78c_4_k_cu_05d73fba_38154cute7productE - _ZN39_INTERNAL_b62af78c_4_k_cu_05d73fba_38154cuda3std3__441_GLOBAL__N__b62af78c_4_k_cu_05d73fba_38156ignoreE)
_ZN39_INTERNAL_b62af78c_4_k_cu_05d73fba_38154cuda3std3__441_GLOBAL__N__b62af78c_4_k_cu_05d73fba_38156ignoreE:
	.zero		1
	.type		_ZN39_INTERNAL_b62af78c_4_k_cu_05d73fba_38154cute7productE,@object
	.size		_ZN39_INTERNAL_b62af78c_4_k_cu_05d73fba_38154cute7productE,(_ZN39_INTERNAL_b62af78c_4_k_cu_05d73fba_38154cuda3std3__45__cpo3endE - _ZN39_INTERNAL_b62af78c_4_k_cu_05d73fba_38154cute7productE)
_ZN39_INTERNAL_b62af78c_4_k_cu_05d73fba_38154cute7productE:
	.zero		1
	.type		_ZN39_INTERNAL_b62af78c_4_k_cu_05d73fba_38154cuda3std3__45__cpo3endE,@object
	.size		_ZN39_INTERNAL_b62af78c_4_k_cu_05d73fba_38154cuda3std3__45__cpo3endE,(_ZN39_INTERNAL_b62af78c_4_k_cu_05d73fba_38154cuda3std3__419piecewise_constructE - _ZN39_INTERNAL_b62af78c_4_k_cu_05d73fba_38154cuda3std3__45__cpo3endE)
_ZN39_INTERNAL_b62af78c_4_k_cu_05d73fba_38154cuda3std3__45__cpo3endE:
	.zero		1
	.type		_ZN39_INTERNAL_b62af78c_4_k_cu_05d73fba_38154cuda3std3__419piecewise_constructE,@object
	.size		_ZN39_INTERNAL_b62af78c_4_k_cu_05d73fba_38154cuda3std3__419piecewise_constructE,(_ZN39_INTERNAL_b62af78c_4_k_cu_05d73fba_38154cuda3std3__45__cpo4cendE - _ZN39_INTERNAL_b62af78c_4_k_cu_05d73fba_38154cuda3std3__419piecewise_constructE)
_ZN39_INTERNAL_b62af78c_4_k_cu_05d73fba_38154cuda3std3__419piecewise_constructE:
	.zero		1
	.type		_ZN39_INTERNAL_b62af78c_4_k_cu_05d73fba_38154cuda3std3__45__cpo4cendE,@object
	.size		_ZN39_INTERNAL_b62af78c_4_k_cu_05d73fba_38154cuda3std3__45__cpo4cendE,(_ZN39_INTERNAL_b62af78c_4_k_cu_05d73fba_38154cuda3std6ranges3__45__cpo4swapE - _ZN39_INTERNAL_b62af78c_4_k_cu_05d73fba_38154cuda3std3__45__cpo4cendE)
_ZN39_INTERNAL_b62af78c_4_k_cu_05d73fba_38154cuda3std3__45__cpo4cendE:
	.zero		1
	.type		_ZN39_INTERNAL_b62af78c_4_k_cu_05d73fba_38154cuda3std6ranges3__45__cpo4swapE,@object
	.size		_ZN39_INTERNAL_b62af78c_4_k_cu_05d73fba_38154cuda3std6ranges3__45__cpo4swapE,(.L_10 - _ZN39_INTERNAL_b62af78c_4_k_cu_05d73fba_38154cuda3std6ranges3__45__cpo4swapE)
_ZN39_INTERNAL_b62af78c_4_k_cu_05d73fba_38154cuda3std6ranges3__45__cpo4swapE:
	.zero		1
.L_10:


//--------------------- .nv.constant0._ZN7cutlass13device_kernelINS_4conv6kernel13ConvUniversalINS1_16ConvProblemShapeILNS1_8OperatorE1ELi2EEENS1_10collective14CollectiveConvINS1_47MainloopSm100TmaUmmaWarpSpecializedImplicitGemmILS5_1ELi16ELi2ELi1ELi2EN4cute5tupleIJNSA_1CILi2EEENSC_ILi1EEESE_EEEEENSB_IJNSC_ILi256EEENSC_ILi128EEENSB_IJNSC_ILi64EEEEEEEEENS_12float_e4m3_tESM_NSA_8TiledMMAINSA_8MMA_AtomIJNSA_10MMA_TraitsINSA_25SM100_MMA_F8F6F4_2x1SM_SSEJSM_SM_fSH_SI_NSA_17integral_constantINSA_4UMMA5MajorELST_0EEENSR_IST_LST_1EEENSR_INSS_7ScaleInELSW_0EEESX_EEEEEENSA_6LayoutINSB_IJSE_SE_SE_EEENSB_IJNSC_ILi0EEES12_S12_EEEEENSB_IJNSA_10UnderscoreES15_S15_EEEEENS7_6detail27Sm100ImplicitGemmTileTraitsINSA_25SM100_TMA_2SM_LOAD_IM2COLENSA_14ComposedLayoutINSA_7SwizzleILi2ELi4ELi3EEENSA_18smem_ptr_flag_bitsILi8EEENS10_INSB_IJNSC_ILi8EEESJ_EEENSB_IJSJ_SE_EEEEEEEvEENS19_INSA_18SM100_TMA_2SM_LOADENS1B_IS1D_S1F_NS10_INSB_IJSJ_S1G_EEENSB_IJSE_SJ_EEEEEEEvEEEENS_8epilogue10collective18CollectiveEpilogueINS1T_23Sm100TmaWarpSpecializedILi2ELi2ELi64ELb0ELb0EEEJNSB_IJSI_SI_SK_EEENSB_IJNS10_ISI_SE_EENS10_ISJ_SE_EEEEESM_NSB_IJNSB_IJlllEEESE_S12_EEESM_S23_NS1T_6fusion15FusionCallbacksIS1X_NS24_17LinearCombinationISM_fSM_fLNS_15FloatRoundStyleE2EEES1Y_S21_JEEENSA_5SM1004TMEM4LOAD26SM100_TMEM_LOAD_32dp32b64xENSA_20SM90_TMA_LOAD_IM2COLES1K_NSA_39AutoVectorizingCopyWithAssumedAlignmentILi128EEENSA_21SM90_TMA_STORE_IM2COLES1K_S2G_S2G_EEEvvEEEEvNT_6ParamsE --------------------------
	.section	.nv.constant0._ZN7cutlass13device_kernelINS_4conv6kernel13ConvUniversalINS1_16ConvProblemShapeILNS1_8OperatorE1ELi2EEENS1_10collective14CollectiveConvINS1_47MainloopSm100TmaUmmaWarpSpecializedImplicitGemmILS5_1ELi16ELi2ELi1ELi2EN4cute5tupleIJNSA_1CILi2EEENSC_ILi1EEESE_EEEEENSB_IJNSC_ILi256EEENSC_ILi128EEENSB_IJNSC_ILi64EEEEEEEEENS_12float_e4m3_tESM_NSA_8TiledMMAINSA_8MMA_AtomIJNSA_10MMA_TraitsINSA_25SM100_MMA_F8F6F4_2x1SM_SSEJSM_SM_fSH_SI_NSA_17integral_constantINSA_4UMMA5MajorELST_0EEENSR_IST_LST_1EEENSR_INSS_7ScaleInELSW_0EEESX_EEEEEENSA_6LayoutINSB_IJSE_SE_SE_EEENSB_IJNSC_ILi0EEES12_S12_EEEEENSB_IJNSA_10UnderscoreES15_S15_EEEEENS7_6detail27Sm100ImplicitGemmTileTraitsINSA_25SM100_TMA_2SM_LOAD_IM2COLENSA_14ComposedLayoutINSA_7SwizzleILi2ELi4ELi3EEENSA_18smem_ptr_flag_bitsILi8EEENS10_INSB_IJNSC_ILi8EEESJ_EEENSB_IJSJ_SE_EEEEEEEvEENS19_INSA_18SM100_TMA_2SM_LOADENS1B_IS1D_S1F_NS10_INSB_IJSJ_S1G_EEENSB_IJSE_SJ_EEEEEEEvEEEENS_8epilogue10collective18CollectiveEpilogueINS1T_23Sm100TmaWarpSpecializedILi2ELi2ELi64ELb0ELb0EEEJNSB_IJSI_SI_SK_EEENSB_IJNS10_ISI_SE_EENS10_ISJ_SE_EEEEESM_NSB_IJNSB_IJlllEEESE_S12_EEESM_S23_NS1T_6fusion15FusionCallbacksIS1X_NS24_17LinearCombinationISM_fSM_fLNS_15FloatRoundStyleE2EEES1Y_S21_JEEENSA_5SM1004TMEM4LOAD26SM100_TMEM_LOAD_32dp32b64xENSA_20SM90_TMA_LOAD_IM2COLES1K_NSA_39AutoVectorizingCopyWithAssumedAlignmentILi128EEENSA_21SM90_TMA_STORE_IM2COLES1K_S2G_S2G_EEEvvEEEEvNT_6ParamsE,"a",@progbits
	.sectionflags	@""
	.align	4
.nv.constant0._ZN7cutlass13device_kernelINS_4conv6kernel13ConvUniversalINS1_16ConvProblemShapeILNS1_8OperatorE1ELi2EEENS1_10collective14CollectiveConvINS1_47MainloopSm100TmaUmmaWarpSpecializedImplicitGemmILS5_1ELi16ELi2ELi1ELi2EN4cute5tupleIJNSA_1CILi2EEENSC_ILi1EEESE_EEEEENSB_IJNSC_ILi256EEENSC_ILi128EEENSB_IJNSC_ILi64EEEEEEEEENS_12float_e4m3_tESM_NSA_8TiledMMAINSA_8MMA_AtomIJNSA_10MMA_TraitsINSA_25SM100_MMA_F8F6F4_2x1SM_SSEJSM_SM_fSH_SI_NSA_17integral_constantINSA_4UMMA5MajorELST_0EEENSR_IST_LST_1EEENSR_INSS_7ScaleInELSW_0EEESX_EEEEEENSA_6LayoutINSB_IJSE_SE_SE_EEENSB_IJNSC_ILi0EEES12_S12_EEEEENSB_IJNSA_10UnderscoreES15_S15_EEEEENS7_6detail27Sm100ImplicitGemmTileTraitsINSA_25SM100_TMA_2SM_LOAD_IM2COLENSA_14ComposedLayoutINSA_7SwizzleILi2ELi4ELi3EEENSA_18smem_ptr_flag_bitsILi8EEENS10_INSB_IJNSC_ILi8EEESJ_EEENSB_IJSJ_SE_EEEEEEEvEENS19_INSA_18SM100_TMA_2SM_LOADENS1B_IS1D_S1F_NS10_INSB_IJSJ_S1G_EEENSB_IJSE_SJ_EEEEEEEvEEEENS_8epilogue10collective18CollectiveEpilogueINS1T_23Sm100TmaWarpSpecializedILi2ELi2ELi64ELb0ELb0EEEJNSB_IJSI_SI_SK_EEENSB_IJNS10_ISI_SE_EENS10_ISJ_SE_EEEEESM_NSB_IJNSB_IJlllEEESE_S12_EEESM_S23_NS1T_6fusion15FusionCallbacksIS1X_NS24_17LinearCombinationISM_fSM_fLNS_15FloatRoundStyleE2EEES1Y_S21_JEEENSA_5SM1004TMEM4LOAD26SM100_TMEM_LOAD_32dp32b64xENSA_20SM90_TMA_LOAD_IM2COLES1K_NSA_39AutoVectorizingCopyWithAssumedAlignmentILi128EEENSA_21SM90_TMA_STORE_IM2COLES1K_S2G_S2G_EEEvvEEEEvNT_6ParamsE:
	.zero		2944


//--------------------- SYMBOLS --------------------------

	.type		.nv.reservedSmem.offset0,@object
	.size		.nv.reservedSmem.offset0,0x4
	.type		.nv.reservedSmem.cap,@object
	.size		.nv.reservedSmem.cap,0x4
	.type		__assertfail,@function
